def matmul_kernel(
    a_ptr,
    b_ptr,
    c_ptr,
    M,
    N,
    K,
    stride_am,
    stride_ak,
    stride_bk,
    stride_bn,
    stride_cm,
    stride_cn,
    BLOCK_M: tl.constexpr,
    BLOCK_N: tl.constexpr,
    BLOCK_K: tl.constexpr,
    GROUP_M: tl.constexpr,
):
    pid = tl.program_id(axis=0)
    num_pid_m = tl.cdiv(M, BLOCK_M)
    num_pid_n = tl.cdiv(N, BLOCK_N)
    num_pid_in_group = GROUP_M * num_pid_n
    group_id = pid // num_pid_in_group
    first_pid_m = group_id * GROUP_M
    group_size_m = min(num_pid_m - first_pid_m, GROUP_M)
    pid_m = first_pid_m + ((pid % num_pid_in_group) % group_size_m)
    pid_n = (pid % num_pid_in_group) // group_size_m

    offs_am = (pid_m * BLOCK_M + tl.arange(0, BLOCK_M)) % M
    offs_bn = (pid_n * BLOCK_N + tl.arange(0, BLOCK_N)) % N
    offs_k = tl.arange(0, BLOCK_K)
    a_ptrs = a_ptr + offs_am[:, None] * stride_am + offs_k[None, :] * stride_ak
    b_ptrs = b_ptr + offs_k[:, None] * stride_bk + offs_bn[None, :] * stride_bn

    acc = tl.zeros((BLOCK_M, BLOCK_N), dtype=tl.float32)
    for kk in range(0, tl.cdiv(K, BLOCK_K)):
        a = tl.load(a_ptrs, mask=offs_k[None, :] < K - kk * BLOCK_K, other=0.0)
        b = tl.load(b_ptrs, mask=offs_k[:, None] < K - kk * BLOCK_K, other=0.0)
        acc = tl.dot(a, b, acc)
        a_ptrs += BLOCK_K * stride_ak
        b_ptrs += BLOCK_K * stride_bk

    c = acc.to(c_ptr.dtype.element_ty)
    offs_cm = pid_m * BLOCK_M + tl.arange(0, BLOCK_M)
    offs_cn = pid_n * BLOCK_N + tl.arange(0, BLOCK_N)
    c_ptrs = c_ptr + offs_cm[:, None] * stride_cm + offs_cn[None, :] * stride_cn
    mask = (offs_cm[:, None] < M) & (offs_cn[None, :] < N)
    tl.store(c_ptrs, c, mask=mask)

# config = {"BLOCK_K": 32, "BLOCK_M": 32, "BLOCK_N": 16, "GROUP_M": 8, "arch": "sm_100", "dtype": "fp16", "num_ctas": 1, "num_stages": 2, "num_warps": 2}
# arch = sm_100


// ===== COMPILED SASS (sm_100a) =====

	.target	sm_100a

	.elftype	@"ET_EXEC"


//--------------------- .note.nv.tkinfo           --------------------------
	.section	.note.nv.tkinfo,"",@"SHT_NOTE"
	.sectionflags	@"SHF_NOTE_NV_TKINFO"
	.tkinfo
        /*0018*/ 	.word	0x00000081
        /*0030*/ 	.string	""
        /*0030*/ 	.string	"ptxas-blackwell"
        /*0030*/ 	.string	"Cuda compilation tools, release 12.9, V12.9.86"
        /*0030*/ 	.string	"Build cuda_12.9.r12.9/compiler.36037853_0"
        /*0030*/ 	.string	"-v  -suppress-debug-info  -lineinfo  -arch sm_100a "



//--------------------- .note.nv.cuver            --------------------------
	.section	.note.nv.cuver,"",@"SHT_NOTE"
	.sectionflags	@"SHF_NOTE_NV_CUVER"
        /*0018*/ 	.short	0x0001
        /*001a*/ 	.short	0x0064
        /*001c*/ 	.short	0x0001
        /*001e*/ 	.short	0x0000
        /*0020*/ 	.short	0x0001
        /*0022*/ 	.short	0x0000


//--------------------- .nv.info                  --------------------------
	.section	.nv.info,"",@"SHT_CUDA_INFO"
	.align	4


	//----- nvinfo : EIATTR_REGCOUNT
	.align		4
        /*0000*/ 	.byte	0x04, 0x2f
        /*0002*/ 	.short	(.L_1 - .L_0)
	.align		4
.L_0:
        /*0004*/ 	.word	index@(matmul_kernel)
        /*0008*/ 	.word	0x0000005e


	//----- nvinfo : EIATTR_FRAME_SIZE
	.align		4
.L_1:
        /*000c*/ 	.byte	0x04, 0x11
        /*000e*/ 	.short	(.L_3 - .L_2)
	.align		4
.L_2:
        /*0010*/ 	.word	index@(matmul_kernel)
        /*0014*/ 	.word	0x00000000


	//----- nvinfo : EIATTR_MIN_STACK_SIZE
	.align		4
.L_3:
        /*0018*/ 	.byte	0x04, 0x12
        /*001a*/ 	.short	(.L_5 - .L_4)
	.align		4
.L_4:
        /*001c*/ 	.word	index@(matmul_kernel)
        /*0020*/ 	.word	0x00000000
.L_5:


//--------------------- .nv.info.matmul_kernel    --------------------------
	.section	.nv.info.matmul_kernel,"",@"SHT_CUDA_INFO"
	.sectionflags	@""
	.align	4


	//----- nvinfo : EIATTR_CUDA_API_VERSION
	.align		4
        /*0000*/ 	.byte	0x04, 0x37
        /*0002*/ 	.short	(.L_7 - .L_6)
.L_6:
        /*0004*/ 	.word	0x00000081


	//----- nvinfo : EIATTR_KPARAM_INFO
	.align		4
.L_7:
        /*0008*/ 	.byte	0x04, 0x17
        /*000a*/ 	.short	(.L_9 - .L_8)
.L_8:
        /*000c*/ 	.word	0x00000000
        /*0010*/ 	.short	0x000d
        /*0012*/ 	.short	0x0048
        /*0014*/ 	.byte	0x00, 0xf4, 0x21, 0x00


	//----- nvinfo : EIATTR_KPARAM_INFO
	.align		4
.L_9:
        /*0018*/ 	.byte	0x04, 0x17
        /*001a*/ 	.short	(.L_11 - .L_10)
.L_10:
        /*001c*/ 	.word	0x00000000
        /*0020*/ 	.short	0x000c
        /*0022*/ 	.short	0x0040
        /*0024*/ 	.byte	0x00, 0xf4, 0x21, 0x00


	//----- nvinfo : EIATTR_KPARAM_INFO
	.align		4
.L_11:
        /*0028*/ 	.byte	0x04, 0x17
        /*002a*/ 	.short	(.L_13 - .L_12)
.L_12:
        /*002c*/ 	.word	0x00000000
        /*0030*/ 	.short	0x000b
        /*0032*/ 	.short	0x0038
        /*0034*/ 	.byte	0x00, 0xf0, 0x11, 0x00


	//----- nvinfo : EIATTR_KPARAM_INFO
	.align		4
.L_13:
        /*0038*/ 	.byte	0x04, 0x17
        /*003a*/ 	.short	(.L_15 - .L_14)
.L_14:
        /*003c*/ 	.word	0x00000000
        /*0040*/ 	.short	0x000a
        /*0042*/ 	.short	0x0034
        /*0044*/ 	.byte	0x00, 0xf0, 0x11, 0x00


	//----- nvinfo : EIATTR_KPARAM_INFO
	.align		4
.L_15:
        /*0048*/ 	.byte	0x04, 0x17
        /*004a*/ 	.short	(.L_17 - .L_16)
.L_16:
        /*004c*/ 	.word	0x00000000
        /*0050*/ 	.short	0x0009
        /*0052*/ 	.short	0x0030
        /*0054*/ 	.byte	0x00, 0xf0, 0x11, 0x00


	//----- nvinfo : EIATTR_KPARAM_INFO
	.align		4
.L_17:
        /*0058*/ 	.byte	0x04, 0x17
        /*005a*/ 	.short	(.L_19 - .L_18)
.L_18:
        /*005c*/ 	.word	0x00000000
        /*0060*/ 	.short	0x0008
        /*0062*/ 	.short	0x002c
        /*0064*/ 	.byte	0x00, 0xf0, 0x11, 0x00


	//----- nvinfo : EIATTR_KPARAM_INFO
	.align		4
.L_19:
        /*0068*/ 	.byte	0x04, 0x17
        /*006a*/ 	.short	(.L_21 - .L_20)
.L_20:
        /*006c*/ 	.word	0x00000000
        /*0070*/ 	.short	0x0007
        /*0072*/ 	.short	0x0028
        /*0074*/ 	.byte	0x00, 0xf0, 0x11, 0x00


	//----- nvinfo : EIATTR_KPARAM_INFO
	.align		4
.L_21:
        /*0078*/ 	.byte	0x04, 0x17
        /*007a*/ 	.short	(.L_23 - .L_22)
.L_22:
        /*007c*/ 	.word	0x00000000
        /*0080*/ 	.short	0x0006
        /*0082*/ 	.short	0x0024
        /*0084*/ 	.byte	0x00, 0xf0, 0x11, 0x00


	//----- nvinfo : EIATTR_KPARAM_INFO
	.align		4
.L_23:
        /*0088*/ 	.byte	0x04, 0x17
        /*008a*/ 	.short	(.L_25 - .L_24)
.L_24:
        /*008c*/ 	.word	0x00000000
        /*0090*/ 	.short	0x0005
        /*0092*/ 	.short	0x0020
        /*0094*/ 	.byte	0x00, 0xf0, 0x11, 0x00


	//----- nvinfo : EIATTR_KPARAM_INFO
	.align		4
.L_25:
        /*0098*/ 	.byte	0x04, 0x17
        /*009a*/ 	.short	(.L_27 - .L_26)
.L_26:
        /*009c*/ 	.word	0x00000000
        /*00a0*/ 	.short	0x0004
        /*00a2*/ 	.short	0x001c
        /*00a4*/ 	.byte	0x00, 0xf0, 0x11, 0x00


	//----- nvinfo : EIATTR_KPARAM_INFO
	.align		4
.L_27:
        /*00a8*/ 	.byte	0x04, 0x17
        /*00aa*/ 	.short	(.L_29 - .L_28)
.L_28:
        /*00ac*/ 	.word	0x00000000
        /*00b0*/ 	.short	0x0003
        /*00b2*/ 	.short	0x0018
        /*00b4*/ 	.byte	0x00, 0xf0, 0x11, 0x00


	//----- nvinfo : EIATTR_KPARAM_INFO
	.align		4
.L_29:
        /*00b8*/ 	.byte	0x04, 0x17
        /*00ba*/ 	.short	(.L_31 - .L_30)
.L_30:
        /*00bc*/ 	.word	0x00000000
        /*00c0*/ 	.short	0x0002
        /*00c2*/ 	.short	0x0010
        /*00c4*/ 	.byte	0x00, 0xf4, 0x21, 0x00


	//----- nvinfo : EIATTR_KPARAM_INFO
	.align		4
.L_31:
        /*00c8*/ 	.byte	0x04, 0x17
        /*00ca*/ 	.short	(.L_33 - .L_32)
.L_32:
        /*00cc*/ 	.word	0x00000000
        /*00d0*/ 	.short	0x0001
        /*00d2*/ 	.short	0x0008
        /*00d4*/ 	.byte	0x00, 0xf4, 0x21, 0x00


	//----- nvinfo : EIATTR_KPARAM_INFO
	.align		4
.L_33:
        /*00d8*/ 	.byte	0x04, 0x17
        /*00da*/ 	.short	(.L_35 - .L_34)
.L_34:
        /*00dc*/ 	.word	0x00000000
        /*00e0*/ 	.short	0x0000
        /*00e2*/ 	.short	0x0000
        /*00e4*/ 	.byte	0x00, 0xf4, 0x21, 0x00


	//----- nvinfo : EIATTR_SPARSE_MMA_MASK
	.align		4
.L_35:
        /*00e8*/ 	.byte	0x03, 0x50
        /*00ea*/ 	.short	0x0000


	//----- nvinfo : EIATTR_MAXREG_COUNT
	.align		4
        /*00ec*/ 	.byte	0x03, 0x1b
        /*00ee*/ 	.short	0x00ff


	//----- nvinfo : EIATTR_NUM_BARRIERS
	.align		4
        /*00f0*/ 	.byte	0x02, 0x4c
        /*00f2*/ 	.byte	0x01
	.zero		1


	//----- nvinfo : EIATTR_VRC_CTA_INIT_COUNT
	.align		4
        /*00f4*/ 	.byte	0x02, 0x4a
	.zero		1
	.zero		1


	//----- nvinfo : EIATTR_EXIT_INSTR_OFFSETS
	.align		4
        /*00f8*/ 	.byte	0x04, 0x1c
        /*00fa*/ 	.short	(.L_37 - .L_36)


	//   ....[0]....
.L_36:
        /*00fc*/ 	.word	0x00002250


	//   ....[1]....
        /*0100*/ 	.word	0x00002280


	//----- nvinfo : EIATTR_REQNTID
	.align		4
.L_37:
        /*0104*/ 	.byte	0x04, 0x10
        /*0106*/ 	.short	(.L_39 - .L_38)
.L_38:
        /*0108*/ 	.word	0x00000040
        /*010c*/ 	.word	0x00000001
        /*0110*/ 	.word	0x00000001


	//----- nvinfo : EIATTR_CBANK_PARAM_SIZE
	.align		4
.L_39:
        /*0114*/ 	.byte	0x03, 0x19
        /*0116*/ 	.short	0x0050


	//----- nvinfo : EIATTR_PARAM_CBANK
	.align		4
        /*0118*/ 	.byte	0x04, 0x0a
        /*011a*/ 	.short	(.L_41 - .L_40)
	.align		4
.L_40:
        /*011c*/ 	.word	index@(.nv.constant0.matmul_kernel)
        /*0120*/ 	.short	0x0380
        /*0122*/ 	.short	0x0050


	//----- nvinfo : EIATTR_SW_WAR
	.align		4
.L_41:
        /*0124*/ 	.byte	0x04, 0x36
        /*0126*/ 	.short	(.L_43 - .L_42)
.L_42:
        /*0128*/ 	.word	0x00000008
.L_43:


//--------------------- .nv.compat                --------------------------
	.section	.nv.compat,"",@"SHT_CUDA_COMPAT_INFO"
	.align	4
        /*0000*/ 	.byte	0x02, 0x02, 0x01, 0x00, 0x02, 0x05, 0x05, 0x00, 0x02, 0x03, 0x00, 0x00, 0x02, 0x06, 0x01, 0x00


//--------------------- .nv.callgraph             --------------------------
	.section	.nv.callgraph,"",@"SHT_CUDA_CALLGRAPH"
	.align	4
	.sectionentsize	8
	.align		4
        /*0000*/ 	.word	0x00000000
	.align		4
        /*0004*/ 	.word	0xffffffff
	.align		4
        /*0008*/ 	.word	0x00000000
	.align		4
        /*000c*/ 	.word	0xfffffffe
	.align		4
        /*0010*/ 	.word	0x00000000
	.align		4
        /*0014*/ 	.word	0xfffffffd
	.align		4
        /*0018*/ 	.word	0x00000000
	.align		4
        /*001c*/ 	.word	0xfffffffc


//--------------------- .text.matmul_kernel       --------------------------
	.section	.text.matmul_kernel,"ax",@progbits
	.align	128
        .global         matmul_kernel
        .type           matmul_kernel,@function
        .size           matmul_kernel,(.L_x_3 - matmul_kernel)
        .other          matmul_kernel,@"STO_CUDA_ENTRY STV_DEFAULT"
matmul_kernel:
.text.matmul_kernel:
[----:B------:R-:W0:Y:S08]  /*0000*/  LDC R1, c[0x0][0x37c] ;  /* 0x0000df00ff017b82 */ /* 0x000e300000000800 */
[----:B------:R-:W1:Y:S01]  /*0010*/  LDC.64 R20, c[0x0][0x398] ;  /* 0x0000e600ff147b82 */ /* 0x000e620000000a00 */
[----:B------:R-:W2:Y:S01]  /*0020*/  S2R R5, SR_CTAID.X ;  /* 0x0000000000057919 */ /* 0x000ea20000002500 */
[----:B------:R-:W-:Y:S01]  /*0030*/  UMOV UR4, 0x400 ;  /* 0x0000040000047882 */ /* 0x000fe20000000000 */
[----:B------:R-:W3:Y:S01]  /*0040*/  LDCU.64 UR6, c[0x0][0x358] ;  /* 0x00006b00ff0677ac */ /* 0x000ee20008000a00 */
[----:B------:R-:W4:Y:S04]  /*0050*/  S2R R15, SR_TID.X ;  /* 0x00000000000f7919 */ /* 0x000f280000002100 */
[----:B------:R-:W5:Y:S08]  /*0060*/  LDC R81, c[0x0][0x3a0] ;  /* 0x0000e800ff517b82 */ /* 0x000f700000000800 */
[----:B------:R-:W0:Y:S01]  /*0070*/  S2UR UR5, SR_CgaCtaId ;  /* 0x00000000000579c3 */ /* 0x000e220000008800 */
[----:B-1----:R-:W-:-:S05]  /*0080*/  VIADD R0, R21, 0xf ;  /* 0x0000000f15007836 */ /* 0x002fca0000000000 */
[----:B------:R-:W-:Y:S01]  /*0090*/  SHF.R.S32.HI R3, RZ, 0x1f, R0 ;  /* 0x0000001fff037819 */ /* 0x000fe20000011400 */
[----:B-----5:R-:W-:-:S03]  /*00a0*/  VIADD R81, R81, 0x1f ;  /* 0x0000001f51517836 */ /* 0x020fc60000000000 */
[----:B------:R-:W-:Y:S02]  /*00b0*/  LEA.HI R3, R3, R0, RZ, 0x4 ;  /* 0x0000000003037211 */ /* 0x000fe400078f20ff */
[----:B--2---:R-:W-:Y:S02]  /*00c0*/  IABS R8, R5 ;  /* 0x0000000500087213 */ /* 0x004fe40000000000 */
[----:B------:R-:W-:Y:S02]  /*00d0*/  SHF.R.S32.HI R3, RZ, 0x4, R3 ;  /* 0x00000004ff037819 */ /* 0x000fe40000011403 */
[----:B----4-:R-:W-:Y:S01]  /*00e0*/  SHF.R.U32.HI R76, RZ, 0x5, R15 ;  /* 0x00000005ff4c7819 */ /* 0x010fe2000001160f */
[----:B0-----:R-:W-:Y:S01]  /*00f0*/  ULEA UR4, UR5, UR4, 0x18 ;  /* 0x0000000405047291 */ /* 0x001fe2000f8ec0ff */
[----:B------:R-:W-:Y:S01]  /*0100*/  LOP3.LUT R79, R15, 0x1f, RZ, 0xc0, !PT ;  /* 0x0000001f0f4f7812 */ /* 0x000fe200078ec0ff */
[----:B------:R-:W-:Y:S01]  /*0110*/  IMAD.SHL.U32 R4, R3, 0x8, RZ ;  /* 0x0000000803047824 */ /* 0x000fe200078e00ff */
[----:B------:R-:W-:-:S02]  /*0120*/  SGXT.U32 R76, R76, 0x1 ;  /* 0x000000014c4c781a */ /* 0x000fc40000000000 */
[----:B------:R-:W-:Y:S02]  /*0130*/  LOP3.LUT R14, R15, 0x3f, RZ, 0xc0, !PT ;  /* 0x0000003f0f0e7812 */ /* 0x000fe400078ec0ff */
[-C--:B------:R-:W-:Y:S02]  /*0140*/  IABS R7, R4.reuse ;  /* 0x0000000400077213 */ /* 0x080fe40000000000 */
[----:B------:R-:W-:Y:S02]  /*0150*/  IABS R10, R4 ;  /* 0x00000004000a7213 */ /* 0x000fe40000000000 */
[----:B------:R-:W0:Y:S08]  /*0160*/  I2F.RP R0, R7 ;  /* 0x0000000700007306 */ /* 0x000e300000209400 */
[----:B0-----:R-:W0:Y:S02]  /*0170*/  MUFU.RCP R0, R0 ;  /* 0x0000000000007308 */ /* 0x001e240000001000 */
[----:B0-----:R-:W-:-:S02]  /*0180*/  VIADD R2, R0, 0xffffffe ;  /* 0x0ffffffe00027836 */ /* 0x001fc40000000000 */
[----:B------:R-:W-:-:S04]  /*0190*/  IMAD.MOV R0, RZ, RZ, -R10 ;  /* 0x000000ffff007224 */ /* 0x000fc800078e0a0a */
[----:B------:R0:W1:Y:S02]  /*01a0*/  F2I.FTZ.U32.TRUNC.NTZ R3, R2 ;  /* 0x0000000200037305 */ /* 0x000064000021f000 */
[----:B0-----:R-:W-:Y:S02]  /*01b0*/  IMAD.MOV.U32 R2, RZ, RZ, RZ ;  /* 0x000000ffff027224 */ /* 0x001fe400078e00ff */
[----:B-1----:R-:W-:-:S04]  /*01c0*/  IMAD.MOV R6, RZ, RZ, -R3 ;  /* 0x000000ffff067224 */ /* 0x002fc800078e0a03 */
[----:B------:R-:W-:Y:S02]  /*01d0*/  IMAD R9, R6, R7, RZ ;  /* 0x0000000706097224 */ /* 0x000fe400078e02ff */
[----:B------:R-:W-:Y:S02]  /*01e0*/  IMAD.MOV.U32 R6, RZ, RZ, R8 ;  /* 0x000000ffff067224 */ /* 0x000fe400078e0008 */
[----:B------:R-:W-:-:S06]  /*01f0*/  IMAD.HI.U32 R3, R3, R9, R2 ;  /* 0x0000000903037227 */ /* 0x000fcc00078e0002 */
[----:B------:R-:W-:-:S04]  /*0200*/  IMAD.HI.U32 R3, R3, R6, RZ ;  /* 0x0000000603037227 */ /* 0x000fc800078e00ff */
[----:B------:R-:W-:-:S05]  /*0210*/  IMAD R0, R3, R0, R6 ;  /* 0x0000000003007224 */ /* 0x000fca00078e0206 */
[----:B------:R-:W-:-:S13]  /*0220*/  ISETP.GT.U32.AND P1, PT, R7, R0, PT ;  /* 0x000000000700720c */ /* 0x000fda0003f24070 */
[----:B------:R-:W-:Y:S02]  /*0230*/  @!P1 IMAD.IADD R0, R0, 0x1, -R7 ;  /* 0x0000000100009824 */ /* 0x000fe400078e0a07 */
[----:B------:R-:W-:Y:S01]  /*0240*/  @!P1 VIADD R3, R3, 0x1 ;  /* 0x0000000103039836 */ /* 0x000fe20000000000 */
[----:B------:R-:W-:Y:S02]  /*0250*/  ISETP.NE.AND P1, PT, R4, RZ, PT ;  /* 0x000000ff0400720c */ /* 0x000fe40003f25270 */
[----:B------:R-:W-:Y:S02]  /*0260*/  ISETP.GE.U32.AND P0, PT, R0, R7, PT ;  /* 0x000000070000720c */ /* 0x000fe40003f06070 */
[----:B------:R-:W-:-:S04]  /*0270*/  LOP3.LUT R0, R5, R4, RZ, 0x3c, !PT ;  /* 0x0000000405007212 */ /* 0x000fc800078e3cff */
[----:B------:R-:W-:Y:S01]  /*0280*/  ISETP.GE.AND P2, PT, R0, RZ, PT ;  /* 0x000000ff0000720c */ /* 0x000fe20003f46270 */
[----:B------:R-:W-:-:S06]  /*0290*/  VIADD R0, R20, 0x1f ;  /* 0x0000001f14007836 */ /* 0x000fcc0000000000 */
[----:B------:R-:W-:-:S04]  /*02a0*/  @P0 VIADD R3, R3, 0x1 ;  /* 0x0000000103030836 */ /* 0x000fc80000000000 */
[----:B------:R-:W-:Y:S01]  /*02b0*/  IMAD.MOV.U32 R2, RZ, RZ, R3 ;  /* 0x000000ffff027224 */ /* 0x000fe200078e0003 */
[----:B------:R-:W-:-:S03]  /*02c0*/  SHF.R.S32.HI R3, RZ, 0x1f, R0 ;  /* 0x0000001fff037819 */ /* 0x000fc60000011400 */
[----:B------:R-:W-:Y:S01]  /*02d0*/  @!P2 IMAD.MOV R2, RZ, RZ, -R2 ;  /* 0x000000ffff02a224 */ /* 0x000fe200078e0a02 */
[----:B------:R-:W-:Y:S02]  /*02e0*/  @!P1 LOP3.LUT R2, RZ, R4, RZ, 0x33, !PT ;  /* 0x00000004ff029212 */ /* 0x000fe400078e33ff */
[----:B------:R-:W-:-:S03]  /*02f0*/  LEA.HI R3, R3, R0, RZ, 0x5 ;  /* 0x0000000003037211 */ /* 0x000fc600078f28ff */
[----:B------:R-:W-:Y:S02]  /*0300*/  IMAD.SHL.U32 R6, R2, 0x8, RZ ;  /* 0x0000000802067824 */ /* 0x000fe400078e00ff */
[----:B------:R-:W-:-:S03]  /*0310*/  IMAD.MOV R2, RZ, RZ, -R2 ;  /* 0x000000ffff027224 */ /* 0x000fc600078e0a02 */
[----:B------:R-:W-:Y:S01]  /*0320*/  LEA.HI.SX32 R3, R3, -R6, 0x1b ;  /* 0x8000000603037211 */ /* 0x000fe200078fdaff */
[----:B------:R-:W-:-:S03]  /*0330*/  IMAD R4, R4, R2, R5 ;  /* 0x0000000204047224 */ /* 0x000fc600078e0205 */
[----:B------:R-:W-:Y:S02]  /*0340*/  VIMNMX R11, PT, PT, R3, 0x8, PT ;  /* 0x00000008030b7848 */ /* 0x000fe40003fe0100 */
[----:B------:R-:W-:Y:S02]  /*0350*/  IABS R9, R4 ;  /* 0x0000000400097213 */ /* 0x000fe40000000000 */
[----:B------:R-:W-:-:S04]  /*0360*/  IABS R7, R11 ;  /* 0x0000000b00077213 */ /* 0x000fc80000000000 */
[----:B------:R-:W0:Y:S08]  /*0370*/  I2F.RP R0, R7 ;  /* 0x0000000700007306 */ /* 0x000e300000209400 */
[----:B0-----:R-:W0:Y:S02]  /*0380*/  MUFU.RCP R0, R0 ;  /* 0x0000000000007308 */ /* 0x001e240000001000 */
[----:B0-----:R-:W-:-:S06]  /*0390*/  VIADD R3, R0, 0xffffffe ;  /* 0x0ffffffe00037836 */ /* 0x001fcc0000000000 */
[----:B------:R-:W0:Y:S02]  /*03a0*/  F2I.FTZ.U32.TRUNC.NTZ R3, R3 ;  /* 0x0000000300037305 */ /* 0x000e24000021f000 */
[----:B0-----:R-:W-:-:S04]  /*03b0*/  IMAD.MOV R8, RZ, RZ, -R3 ;  /* 0x000000ffff087224 */ /* 0x001fc800078e0a03 */
[----:B------:R-:W-:Y:S01]  /*03c0*/  IMAD.MOV.U32 R2, RZ, RZ, R8 ;  /* 0x000000ffff027224 */ /* 0x000fe200078e0008 */
[----:B------:R-:W-:-:S03]  /*03d0*/  IABS R8, R11 ;  /* 0x0000000b00087213 */ /* 0x000fc60000000000 */
[----:B------:R-:W-:Y:S02]  /*03e0*/  IMAD R5, R2, R7, RZ ;  /* 0x0000000702057224 */ /* 0x000fe400078e02ff */
[----:B------:R-:W-:Y:S02]  /*03f0*/  IMAD.MOV.U32 R2, RZ, RZ, RZ ;  /* 0x000000ffff027224 */ /* 0x000fe400078e00ff */
[----:B------:R-:W-:Y:S02]  /*0400*/  IMAD.MOV R0, RZ, RZ, -R8 ;  /* 0x000000ffff007224 */ /* 0x000fe400078e0a08 */
        /* <DEDUP_REMOVED lines=9> */
[----:B------:R-:W-:-:S07]  /*04a0*/  ISETP.GE.AND P2, PT, R0, RZ, PT ;  /* 0x000000ff0000720c */ /* 0x000fce0003f46270 */
[----:B------:R-:W-:Y:S01]  /*04b0*/  @P0 VIADD R2, R2, 0x1 ;  /* 0x0000000102020836 */ /* 0x000fe20000000000 */
[----:B------:R-:W-:-:S05]  /*04c0*/  ISETP.GT.AND P0, PT, R81, 0x1f, PT ;  /* 0x0000001f5100780c */ /* 0x000fca0003f04270 */
[----:B------:R-:W-:Y:S01]  /*04d0*/  @!P2 IMAD.MOV R2, RZ, RZ, -R2 ;  /* 0x000000ffff02a224 */ /* 0x000fe200078e0a02 */
[----:B------:R-:W-:-:S05]  /*04e0*/  @!P1 LOP3.LUT R2, RZ, R11, RZ, 0x33, !PT ;  /* 0x0000000bff029212 */ /* 0x000fca00078e33ff */
[----:B------:R-:W-:Y:S02]  /*04f0*/  IMAD.MOV R0, RZ, RZ, -R2 ;  /* 0x000000ffff007224 */ /* 0x000fe400078e0a02 */
[----:B------:R-:W-:Y:S01]  /*0500*/  IMAD.SHL.U32 R3, R2, 0x10, RZ ;  /* 0x0000001002037824 */ /* 0x000fe200078e00ff */
[----:B------:R-:W-:Y:S01]  /*0510*/  @!P0 CS2R R36, SRZ ;  /* 0x0000000000248805 */ /* 0x000fe2000001ff00 */
[----:B------:R-:W-:Y:S01]  /*0520*/  IMAD R0, R11, R0, R4 ;  /* 0x000000000b007224 */ /* 0x000fe200078e0204 */
[----:B------:R-:W-:Y:S01]  /*0530*/  @!P0 CS2R R38, SRZ ;  /* 0x0000000000268805 */ /* 0x000fe2000001ff00 */
[----:B------:R-:W-:Y:S01]  /*0540*/  @!P0 IMAD.SHL.U32 R13, R15, 0x8, RZ ;  /* 0x000000080f0d8824 */ /* 0x000fe200078e00ff */
[C---:B------:R-:W-:Y:S01]  /*0550*/  LOP3.LUT R11, R3.reuse, R76, RZ, 0xfc, !PT ;  /* 0x0000004c030b7212 */ /* 0x040fe200078efcff */
[----:B------:R-:W-:Y:S01]  /*0560*/  IMAD.IADD R0, R6, 0x1, R0 ;  /* 0x0000000106007824 */ /* 0x000fe200078e0200 */
[--C-:B------:R-:W-:Y:S01]  /*0570*/  LOP3.LUT R10, R3, 0x2, R76.reuse, 0xfe, !PT ;  /* 0x00000002030a7812 */ /* 0x100fe200078efe4c */
[----:B------:R-:W-:Y:S01]  /*0580*/  @!P0 IMAD.SHL.U32 R12, R15, 0x40, RZ ;  /* 0x000000400f0c8824 */ /* 0x000fe200078e00ff */
[----:B------:R-:W-:-:S02]  /*0590*/  LOP3.LUT R9, R3, 0x4, R76, 0xfe, !PT ;  /* 0x0000000403097812 */ /* 0x000fc400078efe4c */
[C-C-:B------:R-:W-:Y:S02]  /*05a0*/  LOP3.LUT R8, R3.reuse, 0x6, R76.reuse, 0xfe, !PT ;  /* 0x0000000603087812 */ /* 0x140fe400078efe4c */
[C-C-:B------:R-:W-:Y:S02]  /*05b0*/  LOP3.LUT R7, R3.reuse, 0x8, R76.reuse, 0xfe, !PT ;  /* 0x0000000803077812 */ /* 0x140fe400078efe4c */
[C-C-:B------:R-:W-:Y:S02]  /*05c0*/  LOP3.LUT R6, R3.reuse, 0xa, R76.reuse, 0xfe, !PT ;  /* 0x0000000a03067812 */ /* 0x140fe400078efe4c */
[C-C-:B------:R-:W-:Y:S02]  /*05d0*/  LOP3.LUT R5, R3.reuse, 0xc, R76.reuse, 0xfe, !PT ;  /* 0x0000000c03057812 */ /* 0x140fe400078efe4c */
[----:B------:R-:W-:Y:S01]  /*05e0*/  LOP3.LUT R4, R3, 0xe, R76, 0xfe, !PT ;  /* 0x0000000e03047812 */ /* 0x000fe200078efe4c */
[----:B------:R-:W-:Y:S01]  /*05f0*/  IMAD R3, R0, 0x20, R79 ;  /* 0x0000002000037824 */ /* 0x000fe200078e024f */
[----:B---3--:R-:W-:Y:S06]  /*0600*/  @!P0 BRA `(.L_x_0) ;  /* 0x0000001800208947 */ /* 0x008fec0003800000 */
[----:B------:R-:W-:Y:S01]  /*0610*/  IABS R16, R21 ;  /* 0x0000001500107213 */ /* 0x000fe20000000000 */
[----:B------:R-:W0:Y:S01]  /*0620*/  LDCU UR5, c[0x0][0x3b0] ;  /* 0x00007600ff0577ac */ /* 0x000e220008000800 */
[----:B------:R-:W-:Y:S01]  /*0630*/  IABS R17, R20 ;  /* 0x0000001400117213 */ /* 0x000fe20000000000 */
[----:B------:R-:W1:Y:S01]  /*0640*/  LDC R78, c[0x0][0x3a8] ;  /* 0x0000ea00ff4e7b82 */ /* 0x000e620000000800 */
[----:B------:R-:W2:Y:S01]  /*0650*/  I2F.RP R0, R16 ;  /* 0x0000001000007306 */ /* 0x000ea20000209400 */
[----:B------:R-:W-:Y:S01]  /*0660*/  IABS R24, R5 ;  /* 0x0000000500187213 */ /* 0x000fe20000000000 */
[----:B------:R-:W3:Y:S01]  /*0670*/  LDCU.128 UR12, c[0x0][0x380] ;  /* 0x00007000ff0c77ac */ /* 0x000ee20008000c00 */
[----:B------:R-:W-:Y:S02]  /*0680*/  IABS R26, R6 ;  /* 0x00000006001a7213 */ /* 0x000fe40000000000 */
[----:B------:R-:W-:Y:S02]  /*0690*/  CS2R R40, SRZ ;  /* 0x0000000000287805 */ /* 0x000fe4000001ff00 */
[----:B------:R-:W-:Y:S01]  /*06a0*/  IABS R28, R7 ;  /* 0x00000007001c7213 */ /* 0x000fe20000000000 */
[----:B------:R-:W4:Y:S01]  /*06b0*/  LDCU UR8, c[0x0][0x3a4] ;  /* 0x00007480ff0877ac */ /* 0x000f220008000800 */
[----:B------:R-:W-:Y:S01]  /*06c0*/  IABS R33, R10 ;  /* 0x0000000a00217213 */ /* 0x000fe20000000000 */
[----:B------:R-:W5:Y:S01]  /*06d0*/  I2F.RP R2, R17 ;  /* 0x0000001100027306 */ /* 0x000f620000209400 */
[----:B------:R-:W-:Y:S01]  /*06e0*/  IABS R35, R11 ;  /* 0x0000000b00237213 */ /* 0x000fe20000000000 */
[----:B------:R-:W0:Y:S01]  /*06f0*/  LDC R80, c[0x0][0x3ac] ;  /* 0x0000eb00ff507b82 */ /* 0x000e220000000800 */
[----:B------:R-:W-:-:S02]  /*0700*/  LOP3.LUT R44, R76, 0x1e, RZ, 0xfc, !PT ;  /* 0x0000001e4c2c7812 */ /* 0x000fc400078efcff */
[----:B------:R-:W-:Y:S02]  /*0710*/  CS2R R42, SRZ ;  /* 0x00000000002a7805 */ /* 0x000fe4000001ff00 */
[C---:B------:R-:W-:Y:S02]  /*0720*/  LOP3.LUT R45, R76.reuse, 0x1c, RZ, 0xfc, !PT ;  /* 0x0000001c4c2d7812 */ /* 0x040fe400078efcff */
[C---:B------:R-:W-:Y:S01]  /*0730*/  LOP3.LUT R64, R76.reuse, 0x1a, RZ, 0xfc, !PT ;  /* 0x0000001a4c407812 */ /* 0x040fe200078efcff */
[----:B--2---:R-:W2:Y:S01]  /*0740*/  MUFU.RCP R0, R0 ;  /* 0x0000000000007308 */ /* 0x004ea20000001000 */
[C---:B------:R-:W-:Y:S02]  /*0750*/  LOP3.LUT R65, R76.reuse, 0x18, RZ, 0xfc, !PT ;  /* 0x000000184c417812 */ /* 0x040fe400078efcff */
[C---:B------:R-:W-:Y:S02]  /*0760*/  LOP3.LUT R66, R76.reuse, 0x16, RZ, 0xfc, !PT ;  /* 0x000000164c427812 */ /* 0x040fe400078efcff */
[----:B------:R-:W-:-:S02]  /*0770*/  LOP3.LUT R67, R76, 0x14, RZ, 0xfc, !PT ;  /* 0x000000144c437812 */ /* 0x000fc400078efcff */
[C---:B------:R-:W-:Y:S01]  /*0780*/  LOP3.LUT R68, R76.reuse, 0x12, RZ, 0xfc, !PT ;  /* 0x000000124c447812 */ /* 0x040fe200078efcff */
[----:B-----5:R-:W5:Y:S01]  /*0790*/  MUFU.RCP R2, R2 ;  /* 0x0000000200027308 */ /* 0x020f620000001000 */
[----:B------:R-:W-:Y:S01]  /*07a0*/  LOP3.LUT R69, R76, 0x10, RZ, 0xfc, !PT ;  /* 0x000000104c457812 */ /* 0x000fe200078efcff */
[-C--:B-1----:R-:W-:Y:S01]  /*07b0*/  IMAD R44, R44, R78.reuse, RZ ;  /* 0x0000004e2c2c7224 */ /* 0x082fe200078e02ff */
[C---:B------:R-:W-:Y:S01]  /*07c0*/  LOP3.LUT R70, R76.reuse, 0xe, RZ, 0xfc, !PT ;  /* 0x0000000e4c467812 */ /* 0x040fe200078efcff */
[-C--:B------:R-:W-:Y:S01]  /*07d0*/  IMAD R45, R45, R78.reuse, RZ ;  /* 0x0000004e2d2d7224 */ /* 0x080fe200078e02ff */
[----:B------:R-:W-:Y:S01]  /*07e0*/  LOP3.LUT R71, R76, 0xc, RZ, 0xfc, !PT ;  /* 0x0000000c4c477812 */ /* 0x000fe200078efcff */
[-C--:B------:R-:W-:Y:S01]  /*07f0*/  IMAD R64, R64, R78.reuse, RZ ;  /* 0x0000004e40407224 */ /* 0x080fe200078e02ff */
[C---:B------:R-:W-:Y:S01]  /*0800*/  LOP3.LUT R72, R76.reuse, 0xa, RZ, 0xfc, !PT ;  /* 0x0000000a4c487812 */ /* 0x040fe200078efcff */
[----:B------:R-:W-:Y:S01]  /*0810*/  IMAD R65, R65, R78, RZ ;  /* 0x0000004e41417224 */ /* 0x000fe200078e02ff */
[----:B------:R-:W-:Y:S01]  /*0820*/  LOP3.LUT R73, R76, 0x8, RZ, 0xfc, !PT ;  /* 0x000000084c497812 */ /* 0x000fe200078efcff */
[----:B--2---:R-:W-:Y:S01]  /*0830*/  VIADD R12, R0, 0xffffffe ;  /* 0x0ffffffe000c7836 */ /* 0x004fe20000000000 */
[----:B------:R-:W-:Y:S01]  /*0840*/  IABS R0, R4 ;  /* 0x0000000400007213 */ /* 0x000fe20000000000 */
[-C--:B------:R-:W-:Y:S01]  /*0850*/  IMAD R66, R66, R78.reuse, RZ ;  /* 0x0000004e42427224 */ /* 0x080fe200078e02ff */
[C---:B------:R-:W-:Y:S01]  /*0860*/  LOP3.LUT R74, R76.reuse, 0x6, RZ, 0xfc, !PT ;  /* 0x000000064c4a7812 */ /* 0x040fe200078efcff */
[----:B------:R1:W2:Y:S01]  /*0870*/  F2I.FTZ.U32.TRUNC.NTZ R13, R12 ;  /* 0x0000000c000d7305 */ /* 0x0002a2000021f000 */
[C---:B------:R-:W-:Y:S01]  /*0880*/  LOP3.LUT R75, R76.reuse, 0x4, RZ, 0xfc, !PT ;  /* 0x000000044c4b7812 */ /* 0x040fe200078efcff */
[----:B------:R-:W-:Y:S01]  /*0890*/  IMAD R67, R67, R78, RZ ;  /* 0x0000004e43437224 */ /* 0x000fe200078e02ff */
[----:B------:R-:W-:Y:S01]  /*08a0*/  LOP3.LUT R77, R76, 0x2, RZ, 0xfc, !PT ;  /* 0x000000024c4d7812 */ /* 0x000fe200078efcff */
[----:B-----5:R-:W-:-:S02]  /*08b0*/  VIADD R18, R2, 0xffffffe ;  /* 0x0ffffffe02127836 */ /* 0x020fc40000000000 */
[-C--:B------:R-:W-:Y:S02]  /*08c0*/  IMAD R68, R68, R78.reuse, RZ ;  /* 0x0000004e44447224 */ /* 0x080fe400078e02ff */
[----:B------:R5:W0:Y:S01]  /*08d0*/  F2I.FTZ.U32.TRUNC.NTZ R19, R18 ;  /* 0x0000001200137305 */ /* 0x000a22000021f000 */
[----:B-1----:R-:W-:Y:S02]  /*08e0*/  IMAD.MOV.U32 R12, RZ, RZ, RZ ;  /* 0x000000ffff0c7224 */ /* 0x002fe400078e00ff */
[-C--:B------:R-:W-:Y:S02]  /*08f0*/  IMAD R69, R69, R78.reuse, RZ ;  /* 0x0000004e45457224 */ /* 0x080fe400078e02ff */
[----:B------:R-:W-:Y:S02]  /*0900*/  IMAD R70, R70, R78, RZ ;  /* 0x0000004e46467224 */ /* 0x000fe400078e02ff */
[----:B--2---:R-:W-:Y:S02]  /*0910*/  IMAD.MOV R23, RZ, RZ, -R13 ;  /* 0x000000ffff177224 */ /* 0x004fe400078e0a0d */
[----:B-----5:R-:W-:-:S02]  /*0920*/  IMAD.MOV.U32 R18, RZ, RZ, RZ ;  /* 0x000000ffff127224 */ /* 0x020fc400078e00ff */
[----:B------:R-:W-:Y:S02]  /*0930*/  IMAD R23, R23, R16, RZ ;  /* 0x0000001017177224 */ /* 0x000fe400078e02ff */
[----:B------:R-:W-:Y:S02]  /*0940*/  IMAD R71, R71, R78, RZ ;  /* 0x0000004e47477224 */ /* 0x000fe400078e02ff */
[----:B------:R-:W-:-:S04]  /*0950*/  IMAD.HI.U32 R13, R13, R23, R12 ;  /* 0x000000170d0d7227 */ /* 0x000fc800078e000c */
[----:B------:R-:W-:Y:S02]  /*0960*/  IMAD.MOV.U32 R23, RZ, RZ, R0 ;  /* 0x000000ffff177224 */ /* 0x000fe400078e0000 */
[----:B0-----:R-:W-:Y:S02]  /*0970*/  IMAD.MOV R30, RZ, RZ, -R19 ;  /* 0x000000ffff1e7224 */ /* 0x001fe400078e0a13 */
[----:B------:R-:W-:-:S04]  /*0980*/  IMAD.HI.U32 R0, R13, R23, RZ ;  /* 0x000000170d007227 */ /* 0x000fc800078e00ff */
[----:B------:R-:W-:-:S04]  /*0990*/  IMAD.HI.U32 R2, R13, R24, RZ ;  /* 0x000000180d027227 */ /* 0x000fc800078e00ff */
[----:B------:R-:W-:-:S04]  /*09a0*/  IMAD.HI.U32 R12, R13, R26, RZ ;  /* 0x0000001a0d0c7227 */ /* 0x000fc800078e00ff */
[----:B------:R-:W-:-:S04]  /*09b0*/  IMAD.HI.U32 R22, R13, R28, RZ ;  /* 0x0000001c0d167227 */ /* 0x000fc800078e00ff */
[----:B------:R-:W-:Y:S02]  /*09c0*/  IMAD R31, R30, R17, RZ ;  /* 0x000000111e1f7224 */ /* 0x000fe400078e02ff */
[----:B------:R-:W-:Y:S02]  /*09d0*/  IMAD.MOV R0, RZ, RZ, -R0 ;  /* 0x000000ffff007224 */ /* 0x000fe400078e0a00 */
[----:B------:R-:W-:Y:S02]  /*09e0*/  IMAD.MOV R25, RZ, RZ, -R2 ;  /* 0x000000ffff197224 */ /* 0x000fe400078e0a02 */
[----:B------:R-:W-:Y:S02]  /*09f0*/  IMAD.MOV R27, RZ, RZ, -R12 ;  /* 0x000000ffff1b7224 */ /* 0x000fe400078e0a0c */
[----:B------:R-:W-:Y:S01]  /*0a00*/  IMAD.MOV R29, RZ, RZ, -R22 ;  /* 0x000000ffff1d7224 */ /* 0x000fe200078e0a16 */
[----:B------:R-:W-:Y:S01]  /*0a10*/  IABS R22, R3 ;  /* 0x0000000300167213 */ /* 0x000fe20000000000 */
[----:B------:R-:W-:Y:S01]  /*0a20*/  IMAD.HI.U32 R18, R19, R31, R18 ;  /* 0x0000001f13127227 */ /* 0x000fe200078e0012 */
[----:B------:R-:W-:-:S03]  /*0a30*/  IABS R31, R9 ;  /* 0x00000009001f7213 */ /* 0x000fc60000000000 */
[C---:B------:R-:W-:Y:S02]  /*0a40*/  IMAD R19, R16.reuse, R0, R23 ;  /* 0x0000000010137224 */ /* 0x040fe400078e0217 */
[C---:B------:R-:W-:Y:S02]  /*0a50*/  IMAD R23, R16.reuse, R25, R24 ;  /* 0x0000001910177224 */ /* 0x040fe400078e0218 */
[C---:B------:R-:W-:Y:S01]  /*0a60*/  IMAD R25, R16.reuse, R27, R26 ;  /* 0x0000001b10197224 */ /* 0x040fe200078e021a */
[C---:B------:R-:W-:Y:S01]  /*0a70*/  ISETP.GT.U32.AND P3, PT, R16.reuse, R19, PT ;  /* 0x000000131000720c */ /* 0x040fe20003f64070 */
[C---:B------:R-:W-:Y:S01]  /*0a80*/  IMAD R27, R16.reuse, R29, R28 ;  /* 0x0000001d101b7224 */ /* 0x040fe200078e021c */
[----:B------:R-:W-:Y:S01]  /*0a90*/  IABS R29, R8 ;  /* 0x00000008001d7213 */ /* 0x000fe20000000000 */
[C---:B------:R-:W-:Y:S01]  /*0aa0*/  IMAD.HI.U32 R2, R13.reuse, R31, RZ ;  /* 0x0000001f0d027227 */ /* 0x040fe200078e00ff */
[C---:B------:R-:W-:Y:S02]  /*0ab0*/  ISETP.GT.U32.AND P6, PT, R16.reuse, R23, PT ;  /* 0x000000171000720c */ /* 0x040fe40003fc4070 */
[C---:B------:R-:W-:Y:S01]  /*0ac0*/  ISETP.GT.U32.AND P4, PT, R16.reuse, R25, PT ;  /* 0x000000191000720c */ /* 0x040fe20003f84070 */
[----:B------:R-:W-:Y:S01]  /*0ad0*/  IMAD.HI.U32 R0, R13, R29, RZ ;  /* 0x0000001d0d007227 */ /* 0x000fe200078e00ff */
[----:B------:R-:W-:-:S03]  /*0ae0*/  ISETP.GT.U32.AND P5, PT, R16, R27, PT ;  /* 0x0000001b1000720c */ /* 0x000fc60003fa4070 */
[----:B------:R-:W-:Y:S02]  /*0af0*/  IMAD.MOV R0, RZ, RZ, -R0 ;  /* 0x000000ffff007224 */ /* 0x000fe400078e0a00 */
[----:B------:R-:W-:Y:S02]  /*0b00*/  IMAD.MOV R2, RZ, RZ, -R2 ;  /* 0x000000ffff027224 */ /* 0x000fe400078e0a02 */
[----:B------:R-:W-:-:S04]  /*0b10*/  IMAD.HI.U32 R12, R13, R33, RZ ;  /* 0x000000210d0c7227 */ /* 0x000fc800078e00ff */
[----:B------:R-:W-:-:S04]  /*0b20*/  IMAD.HI.U32 R18, R18, R22, RZ ;  /* 0x0000001612127227 */ /* 0x000fc800078e00ff */
[----:B------:R-:W-:-:S04]  /*0b30*/  IMAD.HI.U32 R13, R13, R35, RZ ;  /* 0x000000230d0d7227 */ /* 0x000fc800078e00ff */
[C---:B------:R-:W-:Y:S01]  /*0b40*/  IMAD R29, R16.reuse, R0, R29 ;  /* 0x00000000101d7224 */ /* 0x040fe200078e021d */
[----:B------:R-:W-:Y:S01]  /*0b50*/  SHF.R.S32.HI R0, RZ, 0x1f, R81 ;  /* 0x0000001fff007819 */ /* 0x000fe20000011451 */
[C---:B------:R-:W-:Y:S02]  /*0b60*/  IMAD R31, R16.reuse, R2, R31 ;  /* 0x00000002101f7224 */ /* 0x040fe400078e021f */
[----:B------:R-:W-:Y:S01]  /*0b70*/  IMAD.MOV R18, RZ, RZ, -R18 ;  /* 0x000000ffff127224 */ /* 0x000fe200078e0a12 */
[C---:B------:R-:W-:Y:S01]  /*0b80*/  ISETP.GT.U32.AND P0, PT, R16.reuse, R29, PT ;  /* 0x0000001d1000720c */ /* 0x040fe20003f04070 */
[----:B------:R-:W-:Y:S01]  /*0b90*/  IMAD.MOV R13, RZ, RZ, -R13 ;  /* 0x000000ffff0d7224 */ /* 0x000fe200078e0a0d */
[----:B------:R-:W-:Y:S01]  /*0ba0*/  ISETP.GT.U32.AND P1, PT, R16, R31, PT ;  /* 0x0000001f1000720c */ /* 0x000fe20003f24070 */
[----:B------:R-:W-:Y:S01]  /*0bb0*/  IMAD.MOV R12, RZ, RZ, -R12 ;  /* 0x000000ffff0c7224 */ /* 0x000fe200078e0a0c */
[----:B------:R-:W-:Y:S01]  /*0bc0*/  LEA.HI R81, R0, R81, RZ, 0x5 ;  /* 0x0000005100517211 */ /* 0x000fe200078f28ff */
[----:B------:R-:W-:-:S02]  /*0bd0*/  IMAD R18, R17, R18, R22 ;  /* 0x0000001211127224 */ /* 0x000fc400078e0216 */
[C---:B------:R-:W-:Y:S01]  /*0be0*/  IMAD R35, R16.reuse, R13, R35 ;  /* 0x0000000d10237224 */ /* 0x040fe200078e0223 */
[----:B------:R-:W-:Y:S01]  /*0bf0*/  SHF.R.S32.HI R81, RZ, 0x5, R81 ;  /* 0x00000005ff517819 */ /* 0x000fe20000011451 */
[C---:B------:R-:W-:Y:S02]  /*0c00*/  IMAD R33, R16.reuse, R12, R33 ;  /* 0x0000000c10217224 */ /* 0x040fe400078e0221 */
[--C-:B------:R-:W-:Y:S01]  /*0c10*/  @!P6 IMAD.IADD R23, R23, 0x1, -R16.reuse ;  /* 0x000000011717e824 */ /* 0x100fe200078e0a10 */
[----:B------:R-:W-:Y:S01]  /*0c20*/  ISETP.GT.U32.AND P6, PT, R17, R18, PT ;  /* 0x000000121100720c */ /* 0x000fe20003fc4070 */
[--C-:B------:R-:W-:Y:S01]  /*0c30*/  @!P3 IMAD.IADD R19, R19, 0x1, -R16.reuse ;  /* 0x000000011313b824 */ /* 0x100fe200078e0a10 */
[C---:B------:R-:W-:Y:S01]  /*0c40*/  ISETP.GT.U32.AND P3, PT, R16.reuse, R35, PT ;  /* 0x000000231000720c */ /* 0x040fe20003f64070 */
[--C-:B------:R-:W-:Y:S01]  /*0c50*/  @!P4 IMAD.IADD R25, R25, 0x1, -R16.reuse ;  /* 0x000000011919c824 */ /* 0x100fe200078e0a10 */
[C---:B------:R-:W-:Y:S01]  /*0c60*/  ISETP.GT.U32.AND P2, PT, R16.reuse, R33, PT ;  /* 0x000000211000720c */ /* 0x040fe20003f44070 */
[--C-:B------:R-:W-:Y:S01]  /*0c70*/  @!P5 IMAD.IADD R27, R27, 0x1, -R16.reuse ;  /* 0x000000011b1bd824 */ /* 0x100fe200078e0a10 */
[C---:B------:R-:W-:Y:S01]  /*0c80*/  ISETP.GT.U32.AND P5, PT, R16.reuse, R23, PT ;  /* 0x000000171000720c */ /* 0x040fe20003fa4070 */
[--C-:B------:R-:W-:Y:S01]  /*0c90*/  @!P0 IMAD.IADD R29, R29, 0x1, -R16.reuse ;  /* 0x000000011d1d8824 */ /* 0x100fe200078e0a10 */
[C---:B------:R-:W-:Y:S01]  /*0ca0*/  ISETP.GT.U32.AND P4, PT, R16.reuse, R19, PT ;  /* 0x000000131000720c */ /* 0x040fe20003f84070 */
[----:B------:R-:W-:Y:S01]  /*0cb0*/  @!P1 IMAD.IADD R31, R31, 0x1, -R16 ;  /* 0x000000011f1f9824 */ /* 0x000fe200078e0a10 */
[C---:B------:R-:W-:Y:S01]  /*0cc0*/  ISETP.GT.U32.AND P0, PT, R16.reuse, R25, PT ;  /* 0x000000191000720c */ /* 0x040fe20003f04070 */
[----:B------:R-:W-:Y:S01]  /*0cd0*/  IMAD.SHL.U32 R12, R15, 0x40, RZ ;  /* 0x000000400f0c7824 */ /* 0x000fe200078e00ff */
[----:B------:R-:W-:Y:S01]  /*0ce0*/  ISETP.GT.U32.AND P1, PT, R16, R27, PT ;  /* 0x0000001b1000720c */ /* 0x000fe20003f24070 */
[----:B------:R-:W-:-:S02]  /*0cf0*/  @!P6 IMAD.IADD R18, R18, 0x1, -R17 ;  /* 0x000000011212e824 */ /* 0x000fc400078e0a11 */
[--C-:B------:R-:W-:Y:S01]  /*0d00*/  @!P3 IMAD.IADD R35, R35, 0x1, -R16.reuse ;  /* 0x000000012323b824 */ /* 0x100fe200078e0a10 */
[C---:B------:R-:W-:Y:S01]  /*0d10*/  ISETP.GT.U32.AND P3, PT, R16.reuse, R31, PT ;  /* 0x0000001f1000720c */ /* 0x040fe20003f64070 */
[--C-:B------:R-:W-:Y:S01]  /*0d20*/  @!P2 IMAD.IADD R33, R33, 0x1, -R16.reuse ;  /* 0x000000012121a824 */ /* 0x100fe200078e0a10 */
[C---:B------:R-:W-:Y:S01]  /*0d30*/  ISETP.GT.U32.AND P2, PT, R16.reuse, R29, PT ;  /* 0x0000001d1000720c */ /* 0x040fe20003f44070 */
[--C-:B------:R-:W-:Y:S01]  /*0d40*/  @!P5 IMAD.IADD R23, R23, 0x1, -R16.reuse ;  /* 0x000000011717d824 */ /* 0x100fe200078e0a10 */
[----:B------:R-:W-:Y:S01]  /*0d50*/  ISETP.GT.U32.AND P5, PT, R17, R18, PT ;  /* 0x000000121100720c */ /* 0x000fe20003fa4070 */
[--C-:B------:R-:W-:Y:S01]  /*0d60*/  @!P4 IMAD.IADD R19, R19, 0x1, -R16.reuse ;  /* 0x000000011313c824 */ /* 0x100fe200078e0a10 */
[----:B------:R-:W-:Y:S01]  /*0d70*/  ISETP.GT.U32.AND P4, PT, R16, R33, PT ;  /* 0x000000211000720c */ /* 0x000fe20003f84070 */
[--C-:B------:R-:W-:Y:S01]  /*0d80*/  @!P0 IMAD.IADD R25, R25, 0x1, -R16.reuse ;  /* 0x0000000119198824 */ /* 0x100fe200078e0a10 */
[----:B------:R-:W-:Y:S01]  /*0d90*/  ISETP.GE.AND P0, PT, R4, RZ, PT ;  /* 0x000000ff0400720c */ /* 0x000fe20003f06270 */
[--C-:B------:R-:W-:Y:S01]  /*0da0*/  @!P1 IMAD.IADD R27, R27, 0x1, -R16.reuse ;  /* 0x000000011b1b9824 */ /* 0x100fe200078e0a10 */
[----:B------:R-:W-:Y:S01]  /*0db0*/  ISETP.GE.AND P1, PT, R5, RZ, PT ;  /* 0x000000ff0500720c */ /* 0x000fe20003f26270 */
[----:B------:R-:W-:Y:S01]  /*0dc0*/  IMAD.SHL.U32 R22, R15, 0x2, RZ ;  /* 0x000000020f167824 */ /* 0x000fe200078e00ff */
[----:B------:R-:W-:Y:S01]  /*0dd0*/  ISETP.GT.U32.AND P6, PT, R16, R35, PT ;  /* 0x000000231000720c */ /* 0x000fe20003fc4070 */
[--C-:B------:R-:W-:Y:S01]  /*0de0*/  @!P3 IMAD.IADD R31, R31, 0x1, -R16.reuse ;  /* 0x000000011f1fb824 */ /* 0x100fe200078e0a10 */
[----:B------:R-:W-:Y:S01]  /*0df0*/  ISETP.GE.AND P3, PT, R7, RZ, PT ;  /* 0x000000ff0700720c */ /* 0x000fe20003f66270 */
[--C-:B------:R-:W-:Y:S01]  /*0e00*/  @!P2 IMAD.IADD R29, R29, 0x1, -R16.reuse ;  /* 0x000000011d1da824 */ /* 0x100fe200078e0a10 */
[----:B------:R-:W-:Y:S01]  /*0e10*/  ISETP.GE.AND P2, PT, R8, RZ, PT ;  /* 0x000000ff0800720c */ /* 0x000fe20003f46270 */
[----:B------:R-:W-:Y:S01]  /*0e20*/  @!P5 IMAD.IADD R18, R18, 0x1, -R17 ;  /* 0x000000011212d824 */ /* 0x000fe200078e0a11 */
[----:B------:R-:W-:Y:S01]  /*0e30*/  ISETP.GE.AND P5, PT, R6, RZ, PT ;  /* 0x000000ff0600720c */ /* 0x000fe20003fa6270 */
[--C-:B------:R-:W-:Y:S01]  /*0e40*/  @!P4 IMAD.IADD R33, R33, 0x1, -R16.reuse ;  /* 0x000000012121c824 */ /* 0x100fe200078e0a10 */
[----:B------:R-:W-:Y:S01]  /*0e50*/  ISETP.GE.AND P4, PT, R9, RZ, PT ;  /* 0x000000ff0900720c */ /* 0x000fe20003f86270 */
[----:B------:R-:W-:Y:S01]  /*0e60*/  @!P0 IMAD.MOV R19, RZ, RZ, -R19 ;  /* 0x000000ffff138224 */ /* 0x000fe200078e0a13 */
[----:B------:R-:W-:Y:S01]  /*0e70*/  ISETP.GE.AND P0, PT, R10, RZ, PT ;  /* 0x000000ff0a00720c */ /* 0x000fe20003f06270 */
[----:B------:R-:W-:Y:S01]  /*0e80*/  @!P1 IMAD.MOV R23, RZ, RZ, -R23 ;  /* 0x000000ffff179224 */ /* 0x000fe200078e0a17 */
[----:B------:R-:W-:Y:S01]  /*0e90*/  ISETP.GE.AND P1, PT, R11, RZ, PT ;  /* 0x000000ff0b00720c */ /* 0x000fe20003f26270 */
[----:B------:R-:W-:Y:S01]  /*0ea0*/  @!P6 IMAD.IADD R35, R35, 0x1, -R16 ;  /* 0x000000012323e824 */ /* 0x000fe200078e0a10 */
[----:B------:R-:W-:Y:S01]  /*0eb0*/  ISETP.GE.AND P6, PT, R3, RZ, PT ;  /* 0x000000ff0300720c */ /* 0x000fe20003fc6270 */
[----:B------:R-:W-:Y:S01]  /*0ec0*/  @!P3 IMAD.MOV R27, RZ, RZ, -R27 ;  /* 0x000000ffff1bb224 */ /* 0x000fe200078e0a1b */
[----:B------:R-:W-:Y:S01]  /*0ed0*/  ISETP.NE.AND P3, PT, R20, RZ, PT ;  /* 0x000000ff1400720c */ /* 0x000fe20003f65270 */
[----:B------:R-:W-:Y:S01]  /*0ee0*/  @!P2 IMAD.MOV R29, RZ, RZ, -R29 ;  /* 0x000000ffff1da224 */ /* 0x000fe200078e0a1d */
[----:B------:R-:W-:Y:S01]  /*0ef0*/  LOP3.LUT R16, RZ, R21, RZ, 0x33, !PT ;  /* 0x00000015ff107212 */ /* 0x000fe200078e33ff */
[----:B------:R-:W-:Y:S01]  /*0f00*/  @!P5 IMAD.MOV R25, RZ, RZ, -R25 ;  /* 0x000000ffff19d224 */ /* 0x000fe200078e0a19 */
[----:B------:R-:W-:Y:S01]  /*0f10*/  ISETP.NE.AND P5, PT, R21, RZ, PT ;  /* 0x000000ff1500720c */ /* 0x000fe20003fa5270 */
[----:B------:R-:W-:Y:S01]  /*0f20*/  @!P4 IMAD.MOV R31, RZ, RZ, -R31 ;  /* 0x000000ffff1fc224 */ /* 0x000fe200078e0a1f */
[----:B------:R-:W-:Y:S01]  /*0f30*/  LOP3.LUT R2, R12, 0x1c0, RZ, 0xc0, !PT ;  /* 0x000001c00c027812 */ /* 0x000fe200078ec0ff */
[----:B------:R-:W-:Y:S01]  /*0f40*/  @!P0 IMAD.MOV R33, RZ, RZ, -R33 ;  /* 0x000000ffff218224 */ /* 0x000fe200078e0a21 */
[C---:B------:R-:W-:Y:S01]  /*0f50*/  SEL R19, R16.reuse, R19, !P5 ;  /* 0x0000001310137207 */ /* 0x040fe20006800000 */
[----:B------:R-:W-:Y:S01]  /*0f60*/  @!P1 IMAD.MOV R35, RZ, RZ, -R35 ;  /* 0x000000ffff239224 */ /* 0x000fe200078e0a23 */
[C---:B------:R-:W-:Y:S01]  /*0f70*/  SEL R23, R16.reuse, R23, !P5 ;  /* 0x0000001710177207 */ /* 0x040fe20006800000 */
[----:B------:R-:W-:Y:S01]  /*0f80*/  @!P6 IMAD.MOV R18, RZ, RZ, -R18 ;  /* 0x000000ffff12e224 */ /* 0x000fe200078e0a12 */
[C---:B------:R-:W-:Y:S01]  /*0f90*/  SEL R25, R16.reuse, R25, !P5 ;  /* 0x0000001910197207 */ /* 0x040fe20006800000 */
[----:B------:R-:W-:Y:S01]  /*0fa0*/  IMAD R19, R19, UR5, RZ ;  /* 0x0000000513137c24 */ /* 0x000fe2000f8e02ff */
[C---:B------:R-:W-:Y:S01]  /*0fb0*/  SEL R27, R16.reuse, R27, !P5 ;  /* 0x0000001b101b7207 */ /* 0x040fe20006800000 */
[C---:B------:R-:W-:Y:S01]  /*0fc0*/  IMAD.SHL.U32 R13, R15.reuse, 0x8, RZ ;  /* 0x000000080f0d7824 */ /* 0x040fe200078e00ff */
[C---:B------:R-:W-:Y:S01]  /*0fd0*/  SEL R29, R16.reuse, R29, !P5 ;  /* 0x0000001d101d7207 */ /* 0x040fe20006800000 */
[----:B------:R-:W-:Y:S01]  /*0fe0*/  IMAD.SHL.U32 R26, R15, 0x20, RZ ;  /* 0x000000200f1a7824 */ /* 0x000fe200078e00ff */
[C---:B------:R-:W-:Y:S01]  /*0ff0*/  SEL R31, R16.reuse, R31, !P5 ;  /* 0x0000001f101f7207 */ /* 0x040fe20006800000 */
[----:B------:R-:W-:Y:S01]  /*1000*/  IMAD R23, R23, UR5, RZ ;  /* 0x0000000517177c24 */ /* 0x000fe2000f8e02ff */
[C---:B------:R-:W-:Y:S01]  /*1010*/  SEL R33, R16.reuse, R33, !P5 ;  /* 0x0000002110217207 */ /* 0x040fe20006800000 */
[----:B------:R-:W-:Y:S01]  /*1020*/  IMAD R25, R25, UR5, RZ ;  /* 0x0000000519197c24 */ /* 0x000fe2000f8e02ff */
[----:B------:R-:W-:Y:S01]  /*1030*/  SEL R16, R16, R35, !P5 ;  /* 0x0000002310107207 */ /* 0x000fe20006800000 */
[----:B------:R-:W-:Y:S01]  /*1040*/  IMAD R27, R27, UR5, RZ ;  /* 0x000000051b1b7c24 */ /* 0x000fe2000f8e02ff */
[----:B------:R-:W-:Y:S01]  /*1050*/  @!P3 LOP3.LUT R18, RZ, R20, RZ, 0x33, !PT ;  /* 0x00000014ff12b212 */ /* 0x000fe200078e33ff */
[----:B------:R-:W-:Y:S01]  /*1060*/  IMAD R29, R29, UR5, RZ ;  /* 0x000000051d1d7c24 */ /* 0x000fe2000f8e02ff */
[C---:B---3--:R-:W-:Y:S01]  /*1070*/  LEA R63, P0, R19.reuse, UR14, 0x1 ;  /* 0x0000000e133f7c11 */ /* 0x048fe2000f8008ff */
[----:B------:R-:W-:Y:S01]  /*1080*/  IMAD R16, R16, UR5, RZ ;  /* 0x0000000510107c24 */ /* 0x000fe2000f8e02ff */
[----:B------:R-:W-:Y:S01]  /*1090*/  LOP3.LUT R24, R22, 0x10, RZ, 0xc0, !PT ;  /* 0x0000001016187812 */ /* 0x000fe200078ec0ff */
[----:B----4-:R-:W-:Y:S01]  /*10a0*/  IMAD R18, R18, UR8, RZ ;  /* 0x0000000812127c24 */ /* 0x010fe2000f8e02ff */
[----:B------:R-:W-:Y:S01]  /*10b0*/  LEA.HI.X.SX32 R62, R19, UR15, 0x1, P0 ;  /* 0x0000000f133e7c11 */ /* 0x000fe200080f0eff */
[----:B------:R-:W-:Y:S01]  /*10c0*/  IMAD R31, R31, UR5, RZ ;  /* 0x000000051f1f7c24 */ /* 0x000fe2000f8e02ff */
[----:B------:R-:W-:Y:S01]  /*10d0*/  LEA R53, P0, R16, UR14, 0x1 ;  /* 0x0000000e10357c11 */ /* 0x000fe2000f8008ff */
[----:B------:R-:W-:Y:S01]  /*10e0*/  IMAD R33, R33, UR5, RZ ;  /* 0x0000000521217c24 */ /* 0x000fe2000f8e02ff */
[----:B------:R-:W-:Y:S01]  /*10f0*/  LOP3.LUT R37, R2, 0x30, R13, 0xf8, !PT ;  /* 0x0000003002257812 */ /* 0x000fe200078ef80d */
[-C--:B------:R-:W-:Y:S01]  /*1100*/  IMAD R72, R72, R78.reuse, RZ ;  /* 0x0000004e48487224 */ /* 0x080fe200078e02ff */
[----:B------:R-:W-:Y:S01]  /*1110*/  LOP3.LUT R24, R24, 0x20, R15, 0xf8, !PT ;  /* 0x0000002018187812 */ /* 0x000fe200078ef80f */
[-C--:B------:R-:W-:Y:S01]  /*1120*/  IMAD R73, R73, R78.reuse, RZ ;  /* 0x0000004e49497224 */ /* 0x080fe200078e02ff */
[----:B------:R-:W-:Y:S01]  /*1130*/  LEA R46, P6, R18, UR12, 0x1 ;  /* 0x0000000c122e7c11 */ /* 0x000fe2000f8c08ff */
[-C--:B------:R-:W-:Y:S01]  /*1140*/  IMAD R74, R74, R78.reuse, RZ ;  /* 0x0000004e4a4a7224 */ /* 0x080fe200078e02ff */
[----:B------:R-:W-:Y:S01]  /*1150*/  LEA.HI.X.SX32 R52, R16, UR15, 0x1, P0 ;  /* 0x0000000f10347c11 */ /* 0x000fe200080f0eff */
[----:B------:R-:W-:Y:S01]  /*1160*/  IMAD.SHL.U32 R16, R14, 0x2, RZ ;  /* 0x000000020e107824 */ /* 0x000fe200078e00ff */
[----:B------:R-:W-:Y:S01]  /*1170*/  LOP3.LUT R26, R26, 0x200, RZ, 0xc0, !PT ;  /* 0x000002001a1a7812 */ /* 0x000fe200078ec0ff */
[----:B------:R-:W-:Y:S01]  /*1180*/  IMAD R75, R75, R78, RZ ;  /* 0x0000004e4b4b7224 */ /* 0x000fe200078e02ff */
[----:B------:R-:W-:Y:S01]  /*1190*/  LOP3.LUT R39, R37, R24, RZ, 0x3c, !PT ;  /* 0x0000001825277212 */ /* 0x000fe200078e3cff */
[-C--:B------:R-:W-:Y:S01]  /*11a0*/  IMAD R76, R76, R78.reuse, RZ ;  /* 0x0000004e4c4c7224 */ /* 0x080fe200078e02ff */
[----:B------:R-:W-:Y:S01]  /*11b0*/  LEA.HI.X.SX32 R47, R18, UR13, 0x1, P6 ;  /* 0x0000000d122f7c11 */ /* 0x000fe2000b0f0eff */
[----:B------:R-:W-:Y:S01]  /*11c0*/  IMAD R77, R77, R78, RZ ;  /* 0x0000004e4d4d7224 */ /* 0x000fe200078e02ff */
[----:B------:R-:W-:Y:S01]  /*11d0*/  LEA R61, P1, R23, UR14, 0x1 ;  /* 0x0000000e173d7c11 */ /* 0x000fe2000f8208ff */
[----:B------:R-:W-:Y:S01]  /*11e0*/  IMAD R79, R79, R80, RZ ;  /* 0x000000504f4f7224 */ /* 0x000fe200078e02ff */
[----:B------:R-:W-:Y:S01]  /*11f0*/  LEA R58, P2, R25, UR14, 0x1 ;  /* 0x0000000e193a7c11 */ /* 0x000fe2000f8408ff */
[----:B------:R-:W-:Y:S01]  /*1200*/  IMAD.SHL.U32 R78, R78, 0x20, RZ ;  /* 0x000000204e4e7824 */ /* 0x000fe200078e00ff */
[----:B------:R-:W-:Y:S01]  /*1210*/  LEA R57, P3, R27, UR14, 0x1 ;  /* 0x0000000e1b397c11 */ /* 0x000fe2000f8608ff */
[----:B------:R-:W-:Y:S01]  /*1220*/  IMAD.SHL.U32 R80, R80, 0x20, RZ ;  /* 0x0000002050507824 */ /* 0x000fe200078e00ff */
[----:B------:R-:W-:Y:S01]  /*1230*/  LEA R54, P4, R29, UR14, 0x1 ;  /* 0x0000000e1d367c11 */ /* 0x000fe2000f8808ff */
[----:B------:R-:W0:Y:S01]  /*1240*/  LDCU UR5, c[0x0][0x3a0] ;  /* 0x00007400ff0577ac */ /* 0x000e220008000800 */
[----:B------:R-:W-:-:S02]  /*1250*/  LEA R84, P5, R31, UR14, 0x1 ;  /* 0x0000000e1f547c11 */ /* 0x000fc4000f8a08ff */
[----:B------:R-:W-:Y:S02]  /*1260*/  LEA R50, P6, R33, UR14, 0x1 ;  /* 0x0000000e21327c11 */ /* 0x000fe4000f8c08ff */
[----:B------:R-:W-:Y:S02]  /*1270*/  LOP3.LUT R2, R37, 0x30, R22, 0x78, !PT ;  /* 0x0000003025027812 */ /* 0x000fe400078e7816 */
[----:B------:R-:W-:Y:S02]  /*1280*/  CS2R R36, SRZ ;  /* 0x0000000000247805 */ /* 0x000fe4000001ff00 */
[----:B------:R-:W-:Y:S02]  /*1290*/  IADD3 R0, PT, PT, R39, UR4, R26 ;  /* 0x0000000427007c10 */ /* 0x000fe4000fffe01a */
[----:B------:R-:W-:Y:S02]  /*12a0*/  CS2R R38, SRZ ;  /* 0x0000000000267805 */ /* 0x000fe4000001ff00 */
[----:B------:R-:W-:-:S02]  /*12b0*/  LEA.HI.X.SX32 R60, R23, UR15, 0x1, P1 ;  /* 0x0000000f173c7c11 */ /* 0x000fc400088f0eff */
[----:B------:R-:W-:Y:S02]  /*12c0*/  LEA.HI.X.SX32 R59, R25, UR15, 0x1, P2 ;  /* 0x0000000f193b7c11 */ /* 0x000fe400090f0eff */
[----:B------:R-:W-:Y:S02]  /*12d0*/  LEA.HI.X.SX32 R56, R27, UR15, 0x1, P3 ;  /* 0x0000000f1b387c11 */ /* 0x000fe400098f0eff */
[----:B------:R-:W-:Y:S02]  /*12e0*/  LEA.HI.X.SX32 R55, R29, UR15, 0x1, P4 ;  /* 0x0000000f1d377c11 */ /* 0x000fe4000a0f0eff */
[----:B------:R-:W-:Y:S02]  /*12f0*/  LEA.HI.X.SX32 R85, R31, UR15, 0x1, P5 ;  /* 0x0000000f1f557c11 */ /* 0x000fe4000a8f0eff */
[----:B------:R-:W-:Y:S02]  /*1300*/  LEA.HI.X.SX32 R51, R33, UR15, 0x1, P6 ;  /* 0x0000000f21337c11 */ /* 0x000fe4000b0f0eff */
[----:B------:R-:W-:-:S02]  /*1310*/  LOP3.LUT R17, R16, 0x10, RZ, 0x3c, !PT ;  /* 0x0000001010117812 */ /* 0x000fc400078e3cff */
[C---:B------:R-:W-:Y:S02]  /*1320*/  LOP3.LUT R18, R16.reuse, 0x20, RZ, 0x3c, !PT ;  /* 0x0000002010127812 */ /* 0x040fe400078e3cff */
[----:B0-----:R-:W-:-:S07]  /*1330*/  LOP3.LUT R19, R16, 0x30, RZ, 0x3c, !PT ;  /* 0x0000003010137812 */ /* 0x001fce00078e3cff */
.L_x_1:
[----:B------:R-:W-:Y:S01]  /*1340*/  SHF.R.U32.HI R29, RZ, 0x5, R15 ;  /* 0x00000005ff1d7819 */ /* 0x000fe2000001160f */
[----:B------:R-:W-:Y:S01]  /*1350*/  IMAD.WIDE R20, R76, 0x2, R46 ;  /* 0x000000024c147825 */ /* 0x000fe200078e022e */
[----:B------:R-:W-:Y:S02]  /*1360*/  PRMT R86, RZ, 0x7610, R86 ;  /* 0x00007610ff567816 */ /* 0x000fe40000000056 */
[----:B------:R-:W-:-:S04]  /*1370*/  SGXT.U32 R29, R29, 0x1 ;  /* 0x000000011d1d781a */ /* 0x000fc80000000000 */
[C---:B------:R-:W-:Y:S02]  /*1380*/  ISETP.GE.AND P0, PT, R29.reuse, UR5, PT ;  /* 0x000000051d007c0c */ /* 0x040fe4000bf06270 */
[----:B------:R-:W-:-:S04]  /*1390*/  LOP3.LUT R22, R29, 0x8, RZ, 0xfc, !PT ;  /* 0x000000081d167812 */ /* 0x000fc800078efcff */
[----:B------:R-:W-:Y:S02]  /*13a0*/  ISETP.GE.AND P1, PT, R22, UR5, PT ;  /* 0x0000000516007c0c */ /* 0x000fe4000bf26270 */
[C---:B------:R-:W-:Y:S02]  /*13b0*/  LOP3.LUT R23, R29.reuse, 0x4, RZ, 0xfc, !PT ;  /* 0x000000041d177812 */ /* 0x040fe400078efcff */
[----:B------:R-:W-:Y:S02]  /*13c0*/  LOP3.LUT R22, R29, 0x2, RZ, 0xfc, !PT ;  /* 0x000000021d167812 */ /* 0x000fe400078efcff */
[----:B------:R-:W-:Y:S01]  /*13d0*/  PRMT R83, RZ, 0x7610, R83 ;  /* 0x00007610ff537816 */ /* 0x000fe20000000053 */
[----:B------:R0:W2:Y:S01]  /*13e0*/  @!P0 LDG.E.U16 R86, desc[UR6][R20.64] ;  /* 0x0000000614568981 */ /* 0x0000a2000c1e1500 */
[----:B------:R-:W-:Y:S02]  /*13f0*/  ISETP.GE.AND P4, PT, R23, UR5, PT ;  /* 0x0000000517007c0c */ /* 0x000fe4000bf86270 */
[----:B------:R-:W-:-:S02]  /*1400*/  ISETP.GE.AND P2, PT, R22, UR5, PT ;  /* 0x0000000516007c0c */ /* 0x000fc4000bf46270 */
[C---:B------:R-:W-:Y:S02]  /*1410*/  LOP3.LUT R24, R29.reuse, 0x6, RZ, 0xfc, !PT ;  /* 0x000000061d187812 */ /* 0x040fe400078efcff */
[----:B------:R-:W-:Y:S01]  /*1420*/  LOP3.LUT R25, R29, 0xa, RZ, 0xfc, !PT ;  /* 0x0000000a1d197812 */ /* 0x000fe200078efcff */
[--C-:B0-----:R-:W-:Y:S01]  /*1430*/  IMAD.WIDE R20, R73, 0x2, R46.reuse ;  /* 0x0000000249147825 */ /* 0x101fe200078e022e */
[----:B------:R-:W-:Y:S02]  /*1440*/  LOP3.LUT R22, R29, 0x16, RZ, 0xfc, !PT ;  /* 0x000000161d167812 */ /* 0x000fe400078efcff */
[----:B------:R-:W-:Y:S02]  /*1450*/  ISETP.GE.AND P0, PT, R25, UR5, PT ;  /* 0x0000000519007c0c */ /* 0x000fe4000bf06270 */
[----:B------:R0:W3:Y:S01]  /*1460*/  @!P1 LDG.E.U16 R83, desc[UR6][R20.64] ;  /* 0x0000000614539981 */ /* 0x0000e2000c1e1500 */
[----:B------:R-:W-:Y:S02]  /*1470*/  ISETP.GE.AND P1, PT, R24, UR5, PT ;  /* 0x0000000518007c0c */ /* 0x000fe4000bf26270 */
[----:B------:R-:W-:Y:S01]  /*1480*/  ISETP.GE.AND P3, PT, R22, UR5, PT ;  /* 0x0000000516007c0c */ /* 0x000fe2000bf66270 */
[----:B------:R-:W-:Y:S01]  /*1490*/  IMAD.WIDE R22, R75, 0x2, R46 ;  /* 0x000000024b167825 */ /* 0x000fe200078e022e */
[----:B------:R-:W-:-:S02]  /*14a0*/  PRMT R32, RZ, 0x7610, R32 ;  /* 0x00007610ff207816 */ /* 0x000fc40000000020 */
[----:B------:R-:W-:Y:S02]  /*14b0*/  LOP3.LUT R24, R29, 0xc, RZ, 0xfc, !PT ;  /* 0x0000000c1d187812 */ /* 0x000fe400078efcff */
[----:B------:R-:W-:Y:S01]  /*14c0*/  PRMT R82, RZ, 0x7610, R82 ;  /* 0x00007610ff527816 */ /* 0x000fe20000000052 */
[----:B0-----:R-:W-:Y:S01]  /*14d0*/  IMAD.WIDE R20, R77, 0x2, R46 ;  /* 0x000000024d147825 */ /* 0x001fe200078e022e */
[C---:B------:R-:W-:Y:S01]  /*14e0*/  LOP3.LUT R25, R29.reuse, 0xe, RZ, 0xfc, !PT ;  /* 0x0000000e1d197812 */ /* 0x040fe200078efcff */
[----:B------:R0:W4:Y:S01]  /*14f0*/  @!P4 LDG.E.U16 R32, desc[UR6][R22.64] ;  /* 0x000000061620c981 */ /* 0x000122000c1e1500 */
[----:B------:R-:W-:Y:S02]  /*1500*/  ISETP.GE.AND P6, PT, R24, UR5, PT ;  /* 0x0000000518007c0c */ /* 0x000fe4000bfc6270 */
[----:B------:R-:W-:Y:S01]  /*1510*/  LOP3.LUT R24, R29, 0x10, RZ, 0xfc, !PT ;  /* 0x000000101d187812 */ /* 0x000fe200078efcff */
[----:B------:R1:W5:Y:S01]  /*1520*/  @!P2 LDG.E.U16 R82, desc[UR6][R20.64] ;  /* 0x000000061452a981 */ /* 0x000362000c1e1500 */
[----:B------:R-:W-:-:S02]  /*1530*/  PRMT R35, RZ, 0x7610, R35 ;  /* 0x00007610ff237816 */ /* 0x000fc40000000023 */
[----:B------:R-:W-:Y:S02]  /*1540*/  ISETP.GE.AND P5, PT, R25, UR5, PT ;  /* 0x0000000519007c0c */ /* 0x000fe4000bfa6270 */
[----:B------:R-:W-:Y:S01]  /*1550*/  PRMT R28, RZ, 0x7610, R28 ;  /* 0x00007610ff1c7816 */ /* 0x000fe2000000001c */
[--C-:B0-----:R-:W-:Y:S01]  /*1560*/  IMAD.WIDE R22, R72, 0x2, R46.reuse ;  /* 0x0000000248167825 */ /* 0x101fe200078e022e */
[----:B------:R-:W-:Y:S02]  /*1570*/  ISETP.GE.AND P2, PT, R24, UR5, PT ;  /* 0x0000000518007c0c */ /* 0x000fe4000bf46270 */
[C---:B------:R-:W-:Y:S01]  /*1580*/  LOP3.LUT R25, R29.reuse, 0x14, RZ, 0xfc, !PT ;  /* 0x000000141d197812 */ /* 0x040fe200078efcff */
[----:B-1----:R-:W-:Y:S01]  /*1590*/  IMAD.WIDE R20, R74, 0x2, R46 ;  /* 0x000000024a147825 */ /* 0x002fe200078e022e */
[----:B------:R-:W-:Y:S01]  /*15a0*/  LOP3.LUT R24, R29, 0x12, RZ, 0xfc, !PT ;  /* 0x000000121d187812 */ /* 0x000fe200078efcff */
[----:B------:R0:W4:Y:S01]  /*15b0*/  @!P0 LDG.E.U16 R35, desc[UR6][R22.64] ;  /* 0x0000000616238981 */ /* 0x000122000c1e1500 */
[----:B------:R-:W-:-:S02]  /*15c0*/  PRMT R31, RZ, 0x7610, R31 ;  /* 0x00007610ff1f7816 */ /* 0x000fc4000000001f */
[----:B------:R-:W-:Y:S01]  /*15d0*/  ISETP.GE.AND P4, PT, R25, UR5, PT ;  /* 0x0000000519007c0c */ /* 0x000fe2000bf86270 */
[----:B------:R1:W4:Y:S01]  /*15e0*/  @!P1 LDG.E.U16 R28, desc[UR6][R20.64] ;  /* 0x00000006141c9981 */ /* 0x000322000c1e1500 */
[----:B------:R-:W-:Y:S01]  /*15f0*/  ISETP.GE.AND P1, PT, R24, UR5, PT ;  /* 0x0000000518007c0c */ /* 0x000fe2000bf26270 */
[----:B------:R-:W-:Y:S01]  /*1600*/  IMAD.WIDE R24, R70, 0x2, R46 ;  /* 0x0000000246187825 */ /* 0x000fe200078e022e */
[----:B------:R-:W-:-:S03]  /*1610*/  PRMT R27, RZ, 0x7610, R27 ;  /* 0x00007610ff1b7816 */ /* 0x000fc6000000001b */
[--C-:B0-----:R-:W-:Y:S01]  /*1620*/  IMAD.WIDE R22, R71, 0x2, R46.reuse ;  /* 0x0000000247167825 */ /* 0x101fe200078e022e */
[C---:B------:R-:W-:Y:S02]  /*1630*/  LOP3.LUT R26, R29.reuse, 0x18, RZ, 0xfc, !PT ;  /* 0x000000181d1a7812 */ /* 0x040fe400078efcff */
[----:B------:R0:W4:Y:S01]  /*1640*/  @!P5 LDG.E.U16 R27, desc[UR6][R24.64] ;  /* 0x00000006181bd981 */ /* 0x000122000c1e1500 */
[----:B-1----:R-:W-:Y:S01]  /*1650*/  LOP3.LUT R20, R29, 0x1a, RZ, 0xfc, !PT ;  /* 0x0000001a1d147812 */ /* 0x002fe200078efcff */
[----:B------:R-:W-:Y:S01]  /*1660*/  IMAD.WIDE R48, R69, 0x2, R46 ;  /* 0x0000000245307825 */ /* 0x000fe200078e022e */
[----:B------:R-:W-:Y:S01]  /*1670*/  PRMT R21, RZ, 0x7610, R21 ;  /* 0x00007610ff157816 */ /* 0x000fe20000000015 */
[----:B------:R1:W4:Y:S01]  /*1680*/  @!P6 LDG.E.U16 R31, desc[UR6][R22.64] ;  /* 0x00000006161fe981 */ /* 0x000322000c1e1500 */
[----:B------:R-:W-:Y:S02]  /*1690*/  ISETP.GE.AND P6, PT, R20, UR5, PT ;  /* 0x0000000514007c0c */ /* 0x000fe4000bfc6270 */
[----:B------:R-:W-:-:S02]  /*16a0*/  ISETP.GE.AND P0, PT, R26, UR5, PT ;  /* 0x000000051a007c0c */ /* 0x000fc4000bf06270 */
[----:B------:R-:W-:Y:S01]  /*16b0*/  PRMT R30, RZ, 0x7610, R30 ;  /* 0x00007610ff1e7816 */ /* 0x000fe2000000001e */
[----:B0-----:R-:W-:Y:S01]  /*16c0*/  IMAD.WIDE R24, R67, 0x2, R46 ;  /* 0x0000000243187825 */ /* 0x001fe200078e022e */
[C---:B------:R-:W-:Y:S01]  /*16d0*/  LOP3.LUT R26, R29.reuse, 0x1c, RZ, 0xfc, !PT ;  /* 0x0000001c1d1a7812 */ /* 0x040fe200078efcff */
[----:B------:R0:W4:Y:S01]  /*16e0*/  @!P2 LDG.E.U16 R21, desc[UR6][R48.64] ;  /* 0x000000063015a981 */ /* 0x000122000c1e1500 */
[----:B------:R-:W-:Y:S01]  /*16f0*/  PRMT R34, RZ, 0x7610, R34 ;  /* 0x00007610ff227816 */ /* 0x000fe20000000022 */
[----:B-1----:R-:W-:Y:S01]  /*1700*/  IMAD.WIDE R22, R68, 0x2, R46 ;  /* 0x0000000244167825 */ /* 0x002fe200078e022e */
[----:B------:R-:W-:Y:S01]  /*1710*/  LOP3.LUT R29, R29, 0x1e, RZ, 0xfc, !PT ;  /* 0x0000001e1d1d7812 */ /* 0x000fe200078efcff */
[----:B------:R1:W5:Y:S01]  /*1720*/  @!P4 LDG.E.U16 R30, desc[UR6][R24.64] ;  /* 0x00000006181ec981 */ /* 0x000362000c1e1500 */
[----:B------:R-:W-:Y:S02]  /*1730*/  ISETP.GE.AND P5, PT, R26, UR5, PT ;  /* 0x000000051a007c0c */ /* 0x000fe4000bfa6270 */
[----:B------:R-:W-:Y:S01]  /*1740*/  ISETP.GE.AND P2, PT, R29, UR5, PT ;  /* 0x000000051d007c0c */ /* 0x000fe2000bf46270 */
[----:B------:R1:W5:Y:S01]  /*1750*/  @!P1 LDG.E.U16 R34, desc[UR6][R22.64] ;  /* 0x0000000616229981 */ /* 0x000362000c1e1500 */
[----:B------:R-:W-:Y:S01]  /*1760*/  PRMT R33, RZ, 0x7610, R33 ;  /* 0x00007610ff217816 */ /* 0x000fe20000000021 */
[----:B0-----:R-:W-:Y:S01]  /*1770*/  IMAD.WIDE R48, R66, 0x2, R46 ;  /* 0x0000000242307825 */ /* 0x001fe200078e022e */
[----:B------:R-:W-:-:S02]  /*1780*/  PRMT R26, RZ, 0x7610, R26 ;  /* 0x00007610ff1a7816 */ /* 0x000fc4000000001a */
[----:B------:R-:W-:Y:S01]  /*1790*/  PRMT R20, RZ, 0x7610, R20 ;  /* 0x00007610ff147816 */ /* 0x000fe20000000014 */
[--C-:B-1----:R-:W-:Y:S01]  /*17a0*/  IMAD.WIDE R24, R64, 0x2, R46.reuse ;  /* 0x0000000240187825 */ /* 0x102fe200078e022e */
[----:B------:R-:W-:Y:S02]  /*17b0*/  LOP3.LUT R29, R15, 0x1f, RZ, 0xc0, !PT ;  /* 0x0000001f0f1d7812 */ /* 0x000fe400078ec0ff */
[----:B------:R0:W5:Y:S01]  /*17c0*/  @!P3 LDG.E.U16 R26, desc[UR6][R48.64] ;  /* 0x00000006301ab981 */ /* 0x000162000c1e1500 */
[----:B------:R-:W-:Y:S01]  /*17d0*/  IMAD.WIDE R22, R65, 0x2, R46 ;  /* 0x0000000241167825 */ /* 0x000fe200078e022e */
[----:B------:R-:W-:Y:S02]  /*17e0*/  ISETP.GE.AND P1, PT, R29, UR5, PT ;  /* 0x000000051d007c0c */ /* 0x000fe4000bf26270 */
[----:B------:R1:W5:Y:S01]  /*17f0*/  @!P6 LDG.E.U16 R33, desc[UR6][R24.64] ;  /* 0x000000061821e981 */ /* 0x000362000c1e1500 */
[----:B------:R-:W-:-:S03]  /*1800*/  PRMT R29, RZ, 0x7610, R29 ;  /* 0x00007610ff1d7816 */ /* 0x000fc6000000001d */
[----:B------:R1:W5:Y:S01]  /*1810*/  @!P0 LDG.E.U16 R20, desc[UR6][R22.64] ;  /* 0x0000000616148981 */ /* 0x000362000c1e1500 */
[----:B0-----:R-:W-:Y:S01]  /*1820*/  IMAD.WIDE R48, R44, 0x2, R46 ;  /* 0x000000022c307825 */ /* 0x001fe200078e022e */
[----:B-1----:R-:W-:-:S03]  /*1830*/  PRMT R25, RZ, 0x7610, R25 ;  /* 0x00007610ff197816 */ /* 0x002fc60000000019 */
[----:B------:R-:W-:-:S03]  /*1840*/  IMAD.WIDE R22, R45, 0x2, R46 ;  /* 0x000000022d167825 */ /* 0x000fc600078e022e */
[----:B------:R0:W5:Y:S04]  /*1850*/  @!P2 LDG.E.U16 R25, desc[UR6][R48.64] ;  /* 0x000000063019a981 */ /* 0x000168000c1e1500 */
[----:B------:R1:W5:Y:S01]  /*1860*/  @!P5 LDG.E.U16 R29, desc[UR6][R22.64] ;  /* 0x00000006161dd981 */ /* 0x000362000c1e1500 */
[----:B------:R-:W-:Y:S01]  /*1870*/  BAR.SYNC.DEFER_BLOCKING 0x0 ;  /* 0x0000000000007b1d */ /* 0x000fe20000010000 */
[----:B0-----:R-:W-:Y:S02]  /*1880*/  IMAD.MOV.U32 R48, RZ, RZ, R53 ;  /* 0x000000ffff307224 */ /* 0x001fe400078e0035 */
[----:B------:R-:W-:Y:S01]  /*1890*/  IMAD.MOV.U32 R49, RZ, RZ, R52 ;  /* 0x000000ffff317224 */ /* 0x000fe200078e0034 */
[----:B------:R-:W-:Y:S01]  /*18a0*/  PRMT R24, RZ, 0x7610, R24 ;  /* 0x00007610ff187816 */ /* 0x000fe20000000018 */
[----:B-1----:R-:W-:-:S04]  /*18b0*/  IMAD.WIDE R22, R79, 0x2, R48 ;  /* 0x000000024f167825 */ /* 0x002fc800078e0230 */
[----:B------:R-:W-:Y:S01]  /*18c0*/  IMAD.WIDE R52, R79, 0x2, R50 ;  /* 0x000000024f347825 */ /* 0x000fe200078e0232 */
[----:B------:R0:W5:Y:S02]  /*18d0*/  @!P1 LDG.E.U16 R24, desc[UR6][R22.64] ;  /* 0x0000000616189981 */ /* 0x000164000c1e1500 */
[----:B0-----:R-:W-:Y:S02]  /*18e0*/  PRMT R23, RZ, 0x7610, R23 ;  /* 0x00007610ff177816 */ /* 0x001fe40000000017 */
[----:B------:R-:W-:-:S04]  /*18f0*/  PRMT R22, RZ, 0x7610, R22 ;  /* 0x00007610ff167816 */ /* 0x000fc80000000016 */
[----:B------:R0:W5:Y:S01]  /*1900*/  @!P1 LDG.E.U16 R23, desc[UR6][R52.64] ;  /* 0x0000000634179981 */ /* 0x000162000c1e1500 */
[-C--:B------:R-:W-:Y:S01]  /*1910*/  LOP3.LUT R57, R57, R56.reuse, RZ, 0x3c, !PT ;  /* 0x0000003839397212 */ /* 0x080fe200078e3cff */
[----:B0-----:R-:W-:Y:S02]  /*1920*/  IMAD.MOV.U32 R52, RZ, RZ, R84 ;  /* 0x000000ffff347224 */ /* 0x001fe400078e0054 */
[----:B------:R-:W-:Y:S02]  /*1930*/  IMAD.MOV.U32 R53, RZ, RZ, R85 ;  /* 0x000000ffff357224 */ /* 0x000fe400078e0055 */
[----:B------:R-:W-:Y:S01]  /*1940*/  IMAD.WIDE R84, R79, 0x2, R52 ;  /* 0x000000024f547825 */ /* 0x000fe200078e0234 */
[----:B------:R-:W-:-:S04]  /*1950*/  LOP3.LUT R56, R57, R56, RZ, 0x3c, !PT ;  /* 0x0000003839387212 */ /* 0x000fc800078e3cff */
[----:B------:R0:W5:Y:S01]  /*1960*/  @!P1 LDG.E.U16 R22, desc[UR6][R84.64] ;  /* 0x0000000654169981 */ /* 0x000162000c1e1500 */
[----:B------:R-:W-:Y:S01]  /*1970*/  IMAD.WIDE R88, R79, 0x2, R54 ;  /* 0x000000024f587825 */ /* 0x000fe200078e0236 */
[----:B------:R-:W-:Y:S02]  /*1980*/  LOP3.LUT R57, R57, R56, RZ, 0x3c, !PT ;  /* 0x0000003839397212 */ /* 0x000fe400078e3cff */
[----:B------:R-:W-:Y:S02]  /*1990*/  LOP3.LUT R61, R61, R60, RZ, 0x3c, !PT ;  /* 0x0000003c3d3d7212 */ /* 0x000fe400078e3cff */
[----:B0-----:R-:W-:Y:S02]  /*19a0*/  PRMT R84, RZ, 0x7610, R84 ;  /* 0x00007610ff547816 */ /* 0x001fe40000000054 */
[----:B------:R-:W-:-:S04]  /*19b0*/  PRMT R85, RZ, 0x7610, R85 ;  /* 0x00007610ff557816 */ /* 0x000fc80000000055 */
[----:B------:R0:W5:Y:S01]  /*19c0*/  @!P1 LDG.E.U16 R84, desc[UR6][R88.64] ;  /* 0x0000000658549981 */ /* 0x000162000c1e1500 */
[----:B------:R-:W-:Y:S02]  /*19d0*/  LOP3.LUT R60, R61, R60, RZ, 0x3c, !PT ;  /* 0x0000003c3d3c7212 */ /* 0x000fe400078e3cff */
[----:B------:R-:W-:Y:S02]  /*19e0*/  PRMT R87, RZ, 0x7610, R87 ;  /* 0x00007610ff577816 */ /* 0x000fe40000000057 */
[----:B------:R-:W-:Y:S01]  /*19f0*/  LOP3.LUT R63, R63, R62, RZ, 0x3c, !PT ;  /* 0x0000003e3f3f7212 */ /* 0x000fe200078e3cff */
[----:B0-----:R-:W-:Y:S01]  /*1a00*/  IMAD.WIDE R88, R79, 0x2, R56 ;  /* 0x000000024f587825 */ /* 0x001fe200078e0238 */
[----:B------:R-:W-:-:S04]  /*1a10*/  LOP3.LUT R61, R61, R60, RZ, 0x3c, !PT ;  /* 0x0000003c3d3d7212 */ /* 0x000fc800078e3cff */
[----:B------:R0:W5:Y:S01]  /*1a20*/  @!P1 LDG.E.U16 R85, desc[UR6][R88.64] ;  /* 0x0000000658559981 */ /* 0x000162000c1e1500 */
[----:B------:R-:W-:Y:S02]  /*1a30*/  LOP3.LUT R62, R63, R62, RZ, 0x3c, !PT ;  /* 0x0000003e3f3e7212 */ /* 0x000fe400078e3cff */
[----:B------:R-:W-:Y:S01]  /*1a40*/  PRMT R91, RZ, 0x7610, R91 ;  /* 0x00007610ff5b7816 */ /* 0x000fe2000000005b */
[----:B0-----:R-:W-:Y:S01]  /*1a50*/  IMAD.WIDE R88, R79, 0x2, R58 ;  /* 0x000000024f587825 */ /* 0x001fe200078e023a */
[----:B------:R-:W-:-:S04]  /*1a60*/  LOP3.LUT R63, R63, R62, RZ, 0x3c, !PT ;  /* 0x0000003e3f3f7212 */ /* 0x000fc800078e3cff */
[----:B------:R0:W5:Y:S01]  /*1a70*/  @!P1 LDG.E.U16 R87, desc[UR6][R88.64] ;  /* 0x0000000658579981 */ /* 0x000162000c1e1500 */
[----:B------:R-:W-:Y:S01]  /*1a80*/  PRMT R90, RZ, 0x7610, R90 ;  /* 0x00007610ff5a7816 */ /* 0x000fe2000000005a */
[----:B0-----:R-:W-:-:S05]  /*1a90*/  IMAD.WIDE R88, R79, 0x2, R60 ;  /* 0x000000024f587825 */ /* 0x001fca00078e023c */
[----:B------:R0:W5:Y:S02]  /*1aa0*/  @!P1 LDG.E.U16 R91, desc[UR6][R88.64] ;  /* 0x00000006585b9981 */ /* 0x000164000c1e1500 */
[----:B0-----:R-:W-:-:S05]  /*1ab0*/  IMAD.WIDE R88, R79, 0x2, R62 ;  /* 0x000000024f587825 */ /* 0x001fca00078e023e */
[----:B------:R-:W5:Y:S04]  /*1ac0*/  @!P1 LDG.E.U16 R90, desc[UR6][R88.64] ;  /* 0x00000006585a9981 */ /* 0x000f68000c1e1500 */
[----:B--2---:R-:W-:Y:S04]  /*1ad0*/  STS.U16 [R16+UR4], R86 ;  /* 0x0000005610007988 */ /* 0x004fe80008000404 */
[----:B---3--:R-:W-:Y:S04]  /*1ae0*/  STS.U16 [R16+UR4+0x200], R83 ;  /* 0x0002005310007988 */ /* 0x008fe80008000404 */
[----:B----4-:R-:W-:Y:S04]  /*1af0*/  STS.U16 [R16+UR4+0x400], R21 ;  /* 0x0004001510007988 */ /* 0x010fe80008000404 */
[----:B-----5:R-:W-:Y:S04]  /*1b00*/  STS.U16 [R16+UR4+0x600], R20 ;  /* 0x0006001410007988 */ /* 0x020fe80008000404 */
[----:B------:R-:W-:Y:S04]  /*1b10*/  STS.U16 [R17+UR4+0x80], R82 ;  /* 0x0000805211007988 */ /* 0x000fe80008000404 */
        /* <DEDUP_REMOVED lines=18> */
[----:B------:R-:W-:Y:S01]  /*1c40*/  STS.U16 [R19+UR4+0xb80], R90 ;  /* 0x000b805a13007988 */ /* 0x000fe20008000404 */
[----:B------:R-:W-:Y:S06]  /*1c50*/  BAR.SYNC.DEFER_BLOCKING 0x0 ;  /* 0x0000000000007b1d */ /* 0x000fec0000010000 */
[----:B------:R-:W-:Y:S04]  /*1c60*/  LDSM.16.MT88.4 R28, [R0] ;  /* 0x00000000001c783b */ /* 0x000fe80000004200 */
[----:B------:R-:W0:Y:S04]  /*1c70*/  LDSM.16.M88.4 R20, [R2+UR4+0x800] ;  /* 0x000800040214783b */ /* 0x000e280008000200 */
[----:B------:R-:W1:Y:S04]  /*1c80*/  LDSM.16.M88.4 R32, [R2+UR4+0xa00] ;  /* 0x000a00040220783b */ /* 0x000e680008000200 */
[----:B------:R-:W2:Y:S01]  /*1c90*/  LDSM.16.MT88.4 R24, [R0+0x400] ;  /* 0x000400000018783b */ /* 0x000ea20000004200 */
[----:B------:R-:W-:-:S05]  /*1ca0*/  VIADD R81, R81, 0xffffffff ;  /* 0xffffffff51517836 */ /* 0x000fca0000000000 */
[----:B------:R-:W-:Y:S01]  /*1cb0*/  ISETP.NE.U32.AND P0, PT, R81, RZ, PT ;  /* 0x000000ff5100720c */ /* 0x000fe20003f05070 */
[----:B------:R-:W-:Y:S01]  /*1cc0*/  IMAD.WIDE R52, R80, 0x2, R52 ;  /* 0x0000000250347825 */ /* 0x000fe200078e0234 */
[----:B------:R-:W-:-:S03]  /*1cd0*/  UIADD3 UR5, UPT, UPT, UR5, -0x20, URZ ;  /* 0xffffffe005057890 */ /* 0x000fc6000fffe0ff */
[C---:B------:R-:W-:Y:S01]  /*1ce0*/  IMAD.WIDE R48, R80.reuse, 0x2, R48 ;  /* 0x0000000250307825 */ /* 0x040fe200078e0230 */
[C---:B0-----:R-:W-:Y:S08]  /*1cf0*/  HMMA.16816.F32 R40, R28.reuse, R20, R40 ;  /* 0x000000141c28723c */ /* 0x041ff00000001828 */
[----:B-1----:R-:W-:Y:S01]  /*1d00*/  HMMA.16816.F32 R36, R28, R32, R36 ;  /* 0x000000201c24723c */ /* 0x002fe20000001824 */
[----:B------:R-:W-:-:S04]  /*1d10*/  IMAD.WIDE R20, R80, 0x2, R60 ;  /* 0x0000000250147825 */ /* 0x000fc800078e023c */
[----:B------:R-:W-:Y:S02]  /*1d20*/  IMAD.MOV.U32 R61, RZ, RZ, R20 ;  /* 0x000000ffff3d7224 */ /* 0x000fe400078e0014 */
[----:B------:R-:W-:Y:S02]  /*1d30*/  IMAD.MOV.U32 R60, RZ, RZ, R21 ;  /* 0x000000ffff3c7224 */ /* 0x000fe400078e0015 */
[----:B------:R-:W-:-:S03]  /*1d40*/  IMAD.WIDE R28, R80, 0x2, R62 ;  /* 0x00000002501c7825 */ /* 0x000fc600078e023e */
[----:B--2---:R-:W-:Y:S01]  /*1d50*/  HMMA.16816.F32 R40, R24, R22, R40 ;  /* 0x000000161828723c */ /* 0x004fe20000001828 */
[----:B------:R-:W-:-:S04]  /*1d60*/  IMAD.WIDE R20, R80, 0x2, R56 ;  /* 0x0000000250147825 */ /* 0x000fc800078e0238 */
[----:B------:R-:W-:-:S03]  /*1d70*/  IMAD.MOV.U32 R84, RZ, RZ, R52 ;  /* 0x000000ffff547224 */ /* 0x000fc600078e0034 */
[----:B------:R-:W-:Y:S01]  /*1d80*/  HMMA.16816.F32 R36, R24, R34, R36 ;  /* 0x000000221824723c */ /* 0x000fe20000001824 */
[----:B------:R-:W-:Y:S02]  /*1d90*/  IMAD.MOV.U32 R85, RZ, RZ, R53 ;  /* 0x000000ffff557224 */ /* 0x000fe400078e0035 */
[----:B------:R-:W-:Y:S02]  /*1da0*/  IMAD.MOV.U32 R63, RZ, RZ, R28 ;  /* 0x000000ffff3f7224 */ /* 0x000fe400078e001c */
[----:B------:R-:W-:Y:S02]  /*1db0*/  IMAD.MOV.U32 R62, RZ, RZ, R29 ;  /* 0x000000ffff3e7224 */ /* 0x000fe400078e001d */
[----:B------:R-:W-:-:S04]  /*1dc0*/  IMAD.WIDE R58, R80, 0x2, R58 ;  /* 0x00000002503a7825 */ /* 0x000fc800078e023a */
[----:B------:R-:W-:-:S04]  /*1dd0*/  IMAD.WIDE R54, R80, 0x2, R54 ;  /* 0x0000000250367825 */ /* 0x000fc800078e0236 */
[----:B------:R-:W-:Y:S02]  /*1de0*/  IMAD.MOV.U32 R57, RZ, RZ, R20 ;  /* 0x000000ffff397224 */ /* 0x000fe400078e0014 */
[----:B------:R-:W-:Y:S02]  /*1df0*/  IMAD.MOV.U32 R56, RZ, RZ, R21 ;  /* 0x000000ffff387224 */ /* 0x000fe400078e0015 */
[----:B------:R-:W-:-:S04]  /*1e00*/  IMAD.WIDE R50, R80, 0x2, R50 ;  /* 0x0000000250327825 */ /* 0x000fc800078e0232 */
[----:B------:R-:W-:-:S04]  /*1e10*/  IMAD.WIDE R46, R78, 0x2, R46 ;  /* 0x000000024e2e7825 */ /* 0x000fc800078e022e */
[----:B------:R-:W-:Y:S02]  /*1e20*/  IMAD.MOV.U32 R53, RZ, RZ, R48 ;  /* 0x000000ffff357224 */ /* 0x000fe400078e0030 */
[----:B------:R-:W-:Y:S01]  /*1e30*/  IMAD.MOV.U32 R52, RZ, RZ, R49 ;  /* 0x000000ffff347224 */ /* 0x000fe200078e0031 */
[----:B------:R-:W-:Y:S06]  /*1e40*/  @P0 BRA `(.L_x_1) ;  /* 0xfffffff4003c0947 */ /* 0x000fec000383ffff */
[----:B------:R-:W-:Y:S02]  /*1e50*/  F2FP.F16.F32.PACK_AB R39, R39, R43 ;  /* 0x0000002b2727723e */ /* 0x000fe400000000ff */
[----:B------:R-:W-:Y:S02]  /*1e60*/  F2FP.F16.F32.PACK_AB R38, R38, R42 ;  /* 0x0000002a2626723e */ /* 0x000fe400000000ff */
[----:B------:R-:W-:Y:S02]  /*1e70*/  F2FP.F16.F32.PACK_AB R37, R37, R41 ;  /* 0x000000292525723e */ /* 0x000fe400000000ff */
[----:B------:R-:W-:-:S07]  /*1e80*/  F2FP.F16.F32.PACK_AB R36, R36, R40 ;  /* 0x000000282424723e */ /* 0x000fce00000000ff */
.L_x_0:
[----:B------:R-:W-:Y:S01]  /*1e90*/  BAR.SYNC.DEFER_BLOCKING 0x0 ;  /* 0x0000000000007b1d */ /* 0x000fe20000010000 */
[----:B------:R-:W-:Y:S01]  /*1ea0*/  IMAD.SHL.U32 R15, R15, 0x10, RZ ;  /* 0x000000100f0f7824 */ /* 0x000fe200078e00ff */
[----:B------:R-:W-:Y:S02]  /*1eb0*/  LOP3.LUT R12, R12, 0x200, RZ, 0xc0, !PT ;  /* 0x000002000c0c7812 */ /* 0x000fe400078ec0ff */
[----:B------:R-:W-:Y:S02]  /*1ec0*/  LOP3.LUT R13, R13, 0x180, RZ, 0xc0, !PT ;  /* 0x000001800d0d7812 */ /* 0x000fe400078ec0ff */
[----:B------:R-:W-:Y:S01]  /*1ed0*/  LOP3.LUT R15, R15, 0x70, RZ, 0xc0, !PT ;  /* 0x000000700f0f7812 */ /* 0x000fe200078ec0ff */
[----:B------:R-:W0:Y:S01]  /*1ee0*/  LDCU.128 UR8, c[0x0][0x390] ;  /* 0x00007200ff0877ac */ /* 0x000e220008000c00 */
[----:B------:R-:W-:Y:S02]  /*1ef0*/  LEA R14, R14, UR4, 0x4 ;  /* 0x000000040e0e7c11 */ /* 0x000fe4000f8e20ff */
[----:B------:R-:W-:Y:S01]  /*1f00*/  IADD3 R12, PT, PT, R12, UR4, R15 ;  /* 0x000000040c0c7c10 */ /* 0x000fe2000fffe00f */
[----:B------:R-:W1:Y:S04]  /*1f10*/  LDCU UR4, c[0x0][0x3b4] ;  /* 0x00007680ff0477ac */ /* 0x000e680008000800 */
[----:B------:R-:W-:Y:S01]  /*1f20*/  IMAD.IADD R2, R13, 0x1, R12 ;  /* 0x000000010d027824 */ /* 0x000fe200078e020c */
[----:B------:R-:W2:Y:S04]  /*1f30*/  LDCU UR5, c[0x0][0x3b8] ;  /* 0x00007700ff0577ac */ /* 0x000ea80008000800 */
[----:B------:R3:W-:Y:S01]  /*1f40*/  STSM.16.M88.4 [R2], R36 ;  /* 0x0000002402007844 */ /* 0x0007e20000000200 */
[----:B------:R-:W-:Y:S01]  /*1f50*/  BAR.SYNC.DEFER_BLOCKING 0x0 ;  /* 0x0000000000007b1d */ /* 0x000fe20000010000 */
[C---:B-1----:R-:W-:Y:S01]  /*1f60*/  IMAD R0, R3.reuse, UR4, RZ ;  /* 0x0000000403007c24 */ /* 0x042fe2000f8e02ff */
[----:B0-----:R-:W-:Y:S01]  /*1f70*/  ISETP.GE.AND P0, PT, R3, UR10, PT ;  /* 0x0000000a03007c0c */ /* 0x001fe2000bf06270 */
[----:B--2---:R-:W-:-:S03]  /*1f80*/  IMAD R3, R11, UR5, RZ ;  /* 0x000000050b037c24 */ /* 0x004fc6000f8e02ff */
[----:B------:R-:W-:Y:S01]  /*1f90*/  LEA R22, P2, R0, UR8, 0x1 ;  /* 0x0000000800167c11 */ /* 0x000fe2000f8408ff */
[----:B------:R-:W-:Y:S01]  /*1fa0*/  IMAD R19, R6, UR5, RZ ;  /* 0x0000000506137c24 */ /* 0x000fe2000f8e02ff */
[----:B------:R-:W-:Y:S01]  /*1fb0*/  ISETP.LT.AND P1, PT, R11, UR11, !P0 ;  /* 0x0000000b0b007c0c */ /* 0x000fe2000c721270 */
[C---:B------:R-:W-:Y:S01]  /*1fc0*/  IMAD R11, R10.reuse, UR5, RZ ;  /* 0x000000050a0b7c24 */ /* 0x040fe2000f8e02ff */
[----:B------:R-:W-:Y:S01]  /*1fd0*/  ISETP.LT.AND P4, PT, R10, UR11, !P0 ;  /* 0x0000000b0a007c0c */ /* 0x000fe2000c781270 */
[----:B------:R-:W-:Y:S01]  /*1fe0*/  IMAD R20, R5, UR5, RZ ;  /* 0x0000000505147c24 */ /* 0x000fe2000f8e02ff */
[----:B------:R-:W-:Y:S01]  /*1ff0*/  LEA.HI.X.SX32 R24, R0, UR9, 0x1, P2 ;  /* 0x0000000900187c11 */ /* 0x000fe200090f0eff */
[----:B------:R-:W-:Y:S01]  /*2000*/  IMAD R0, R8, UR5, RZ ;  /* 0x0000000508007c24 */ /* 0x000fe2000f8e02ff */
[-C--:B---3--:R-:W-:Y:S01]  /*2010*/  LEA R2, P2, R3, R22.reuse, 0x1 ;  /* 0x0000001603027211 */ /* 0x088fe200078408ff */
[----:B------:R-:W-:Y:S01]  /*2020*/  IMAD R21, R4, UR5, RZ ;  /* 0x0000000504157c24 */ /* 0x000fe2000f8e02ff */
[----:B------:R-:W-:-:S02]  /*2030*/  LEA R10, P3, R11, R22, 0x1 ;  /* 0x000000160b0a7211 */ /* 0x000fc400078608ff */
[-C--:B------:R-:W-:Y:S02]  /*2040*/  LEA.HI.X.SX32 R3, R3, R24.reuse, 0x1, P2 ;  /* 0x0000001803037211 */ /* 0x080fe400010f0eff */
[----:B------:R-:W-:Y:S02]  /*2050*/  LEA.HI.X.SX32 R11, R11, R24, 0x1, P3 ;  /* 0x000000180b0b7211 */ /* 0x000fe400018f0eff */
[C---:B------:R-:W-:Y:S01]  /*2060*/  ISETP.LT.AND P5, PT, R9.reuse, UR11, !P0 ;  /* 0x0000000b09007c0c */ /* 0x040fe2000c7a1270 */
[----:B------:R-:W0:Y:S01]  /*2070*/  LDS.128 R12, [R14] ;  /* 0x000000000e0c7984 */ /* 0x000e220000000c00 */
[----:B------:R-:W-:Y:S01]  /*2080*/  IMAD R9, R9, UR5, RZ ;  /* 0x0000000509097c24 */ /* 0x000fe2000f8e02ff */
[C---:B------:R-:W-:Y:S01]  /*2090*/  ISETP.LT.AND P3, PT, R7.reuse, UR11, !P0 ;  /* 0x0000000b07007c0c */ /* 0x040fe2000c761270 */
[----:B------:R-:W-:-:S05]  /*20a0*/  IMAD R7, R7, UR5, RZ ;  /* 0x0000000507077c24 */ /* 0x000fca000f8e02ff */
[----:B------:R-:W-:-:S04]  /*20b0*/  LEA R16, P2, R7, R22, 0x1 ;  /* 0x0000001607107211 */ /* 0x000fc800078408ff */
[----:B------:R-:W-:Y:S02]  /*20c0*/  LEA.HI.X.SX32 R17, R7, R24, 0x1, P2 ;  /* 0x0000001807117211 */ /* 0x000fe400010f0eff */
[----:B------:R-:W-:Y:S01]  /*20d0*/  ISETP.LT.AND P2, PT, R6, UR11, !P0 ;  /* 0x0000000b06007c0c */ /* 0x000fe2000c741270 */
[----:B0-----:R0:W-:Y:S04]  /*20e0*/  @P1 STG.E.U16 desc[UR6][R2.64], R12 ;  /* 0x0000000c02001986 */ /* 0x0011e8000c101506 */
[----:B------:R1:W-:Y:S01]  /*20f0*/  @P4 STG.E.U16 desc[UR6][R10.64], R13 ;  /* 0x0000000d0a004986 */ /* 0x0003e2000c101506 */
[----:B------:R-:W-:Y:S02]  /*2100*/  ISETP.LT.AND P4, PT, R8, UR11, !P0 ;  /* 0x0000000b08007c0c */ /* 0x000fe4000c781270 */
[----:B------:R-:W-:-:S04]  /*2110*/  LEA R8, P6, R9, R22, 0x1 ;  /* 0x0000001609087211 */ /* 0x000fc800078c08ff */
[----:B------:R-:W-:Y:S02]  /*2120*/  LEA.HI.X.SX32 R9, R9, R24, 0x1, P6 ;  /* 0x0000001809097211 */ /* 0x000fe400030f0eff */
[-C--:B0-----:R-:W-:Y:S02]  /*2130*/  LEA R2, P1, R0, R22.reuse, 0x1 ;  /* 0x0000001600027211 */ /* 0x081fe400078208ff */
[----:B------:R-:W-:Y:S01]  /*2140*/  PRMT R12, R12, 0x7632, R12 ;  /* 0x000076320c0c7816 */ /* 0x000fe2000000000c */
[----:B------:R0:W-:Y:S01]  /*2150*/  @P5 STG.E.U16 desc[UR6][R8.64], R14 ;  /* 0x0000000e08005986 */ /* 0x0001e2000c101506 */
[----:B-1----:R-:W-:Y:S02]  /*2160*/  LEA R10, P6, R19, R22, 0x1 ;  /* 0x00000016130a7211 */ /* 0x002fe400078c08ff */
[----:B------:R-:W-:Y:S02]  /*2170*/  LEA.HI.X.SX32 R3, R0, R24, 0x1, P1 ;  /* 0x0000001800037211 */ /* 0x000fe400008f0eff */
[----:B------:R-:W-:-:S02]  /*2180*/  LEA R18, P1, R20, R22, 0x1 ;  /* 0x0000001614127211 */ /* 0x000fc400078208ff */
[-C--:B------:R-:W-:Y:S01]  /*2190*/  LEA.HI.X.SX32 R11, R19, R24.reuse, 0x1, P6 ;  /* 0x00000018130b7211 */ /* 0x080fe200030f0eff */
[----:B------:R1:W-:Y:S01]  /*21a0*/  @P4 STG.E.U16 desc[UR6][R2.64], R15 ;  /* 0x0000000f02004986 */ /* 0x0003e2000c101506 */
[----:B------:R-:W-:Y:S02]  /*21b0*/  LEA.HI.X.SX32 R19, R20, R24, 0x1, P1 ;  /* 0x0000001814137211 */ /* 0x000fe400008f0eff */
[----:B------:R-:W-:Y:S01]  /*21c0*/  ISETP.LT.AND P1, PT, R5, UR11, !P0 ;  /* 0x0000000b05007c0c */ /* 0x000fe2000c721270 */
[----:B------:R1:W-:Y:S01]  /*21d0*/  @P3 STG.E.U16 desc[UR6][R16.64], R12 ;  /* 0x0000000c10003986 */ /* 0x0003e2000c101506 */
[----:B------:R-:W-:Y:S02]  /*21e0*/  ISETP.LT.AND P0, PT, R4, UR11, !P0 ;  /* 0x0000000b04007c0c */ /* 0x000fe4000c701270 */
[----:B------:R-:W-:Y:S02]  /*21f0*/  PRMT R5, R13, 0x7632, R5 ;  /* 0x000076320d057816 */ /* 0x000fe40000000005 */
[----:B0-----:R-:W-:-:S02]  /*2200*/  PRMT R9, R14, 0x7632, R9 ;  /* 0x000076320e097816 */ /* 0x001fc40000000009 */
[C---:B------:R-:W-:Y:S01]  /*2210*/  LEA R6, P6, R21.reuse, R22, 0x1 ;  /* 0x0000001615067211 */ /* 0x040fe200078c08ff */
[----:B------:R1:W-:Y:S03]  /*2220*/  @P2 STG.E.U16 desc[UR6][R10.64], R5 ;  /* 0x000000050a002986 */ /* 0x0003e6000c101506 */
[----:B------:R-:W-:Y:S01]  /*2230*/  LEA.HI.X.SX32 R7, R21, R24, 0x1, P6 ;  /* 0x0000001815077211 */ /* 0x000fe200030f0eff */
[----:B------:R1:W-:Y:S02]  /*2240*/  @P1 STG.E.U16 desc[UR6][R18.64], R9 ;  /* 0x0000000912001986 */ /* 0x0003e4000c101506 */
[----:B------:R-:W-:Y:S06]  /*2250*/  @!P0 EXIT ;  /* 0x000000000000894d */ /* 0x000fec0003800000 */
[----:B-1----:R-:W-:-:S05]  /*2260*/  PRMT R3, R15, 0x7632, R3 ;  /* 0x000076320f037816 */ /* 0x002fca0000000003 */
[----:B------:R-:W-:Y:S01]  /*2270*/  STG.E.U16 desc[UR6][R6.64], R3 ;  /* 0x0000000306007986 */ /* 0x000fe2000c101506 */
[----:B------:R-:W-:Y:S05]  /*2280*/  EXIT ;  /* 0x000000000000794d */ /* 0x000fea0003800000 */
.L_x_2:
[----:B------:R-:W-:-:S00]  /*2290*/  BRA `(.L_x_2) ;  /* 0xfffffffc00fc7947 */ /* 0x000fc0000383ffff */
[----:B------:R-:W-:-:S00]  /*22a0*/  NOP ;  /* 0x0000000000007918 */ /* 0x000fc00000000000 */
        /* <DEDUP_REMOVED lines=13> */
.L_x_3:


//--------------------- .nv.shared.matmul_kernel  --------------------------
	.section	.nv.shared.matmul_kernel,"aw",@nobits
	.sectionflags	@""
	.align	16
	.zero		1024


//--------------------- .nv.shared.reserved.0     --------------------------
	.section	.nv.shared.reserved.0,"aw",@nobits
	.weak		__nv_reservedSMEM_offset_0_alias
	.size		__nv_reservedSMEM_offset_0_alias, 0, 64
	.other		__nv_reservedSMEM_offset_0_alias,@"STO_CUDA_RESERVED_SHARED STV_DEFAULT"
__nv_reservedSMEM_offset_0_alias:
	.zero		0
	.zero		64


//--------------------- .nv.constant0.matmul_kernel --------------------------
	.section	.nv.constant0.matmul_kernel,"a",@progbits
	.sectionflags	@""
	.align	4
.nv.constant0.matmul_kernel:
	.zero		976


//--------------------- SYMBOLS --------------------------

	.type		.nv.reservedSmem.offset0,@object
	.size		.nv.reservedSmem.offset0,0x4
	.type		.nv.reservedSmem.cap,@object
	.size		.nv.reservedSmem.cap,0x4
